// auto-generated by cutlass_sweep.fmha — config: {"arch": "sm_90", "direction": "fwd", "dtype": "bf16", "head_dim": 64, "mask": "causal", "schedule": "cooperative", "tile_kv": 64, "tile_q": 128}
#include "cutlass/cutlass.h"
#include "cute/tensor.hpp"
#include "cutlass/device_kernel.h"
#include "cutlass/kernel_hardware_info.h"
#include "88_hopper_fmha/collective/fmha_fusion.hpp"
#include "88_hopper_fmha/kernel/fmha_kernel_builder.hpp"

using namespace cute;
using Element = cutlass::bfloat16_t;
using TileShape = Shape<_128, _64, _64>;
using StrideQ = cute::tuple<int, _1, cute::tuple<int, int>>;
using StrideK = cute::tuple<int, _1, cute::tuple<int, int>>;
using StrideV = cute::tuple<int, cute::_1, cute::tuple<int, int>>;

using Kernel = typename cutlass::fmha::kernel::FmhaBuilder<
    Element, float, float,
    TileShape, StrideQ, StrideK, StrideV,
    cutlass::fmha::collective::CausalFusion,
    cutlass::gemm::KernelTmaWarpSpecializedCooperative
  >::Kernel;

auto* _anchor = &cutlass::device_kernel<Kernel>;


// ===== COMPILED SASS (sm_90a) =====

	.target	sm_90a

	.elftype	@"ET_EXEC"


//--------------------- .note.nv.tkinfo           --------------------------
	.section	.note.nv.tkinfo,"",@"SHT_NOTE"
	.sectionflags	@"SHF_NOTE_NV_TKINFO"
	.tkinfo
        /*0018*/ 	.word	0x00000002
        /*0030*/ 	.string	""
        /*0030*/ 	.string	"ptxas"
        /*0030*/ 	.string	"Cuda compilation tools, release 13.0, V13.0.88"
        /*0030*/ 	.string	"Build cuda_13.0.r13.0/compiler.36424714_0"
        /*0030*/ 	.string	"-arch sm_90a -m 64 "



//--------------------- .note.nv.cuinfo           --------------------------
	.section	.note.nv.cuinfo,"",@"SHT_NOTE"
	.sectionflags	@"SHF_NOTE_NV_CUINFO"
        /*0018*/ 	.short	0x0002
        /*001a*/ 	.short	0x005a
        /*001c*/ 	.short	0x0082
	.zero		2


//--------------------- .nv.info                  --------------------------
	.section	.nv.info,"",@"SHT_CUDA_INFO"
	.align	4


	//----- nvinfo : EIATTR_REGCOUNT
	.align		4
        /*0000*/ 	.byte	0x04, 0x2f
        /*0002*/ 	.short	(.L_15 - .L_14)
	.align		4
.L_14:
        /*0004*/ 	.word	index@(_ZN7cutlass13device_kernelINS_4fmha6kernel28FmhaKernelTmaWarpSpecializedINS1_10collective30FmhaMainloopTmaWarpSpecializedINS_10bfloat16_tEffN4cute5tupleIJNS7_1CILi128EEENS9_ILi64EEESB_EEENS8_IJiNS9_ILi1EEENS8_IJiiEEEEEESF_SF_NS4_12CausalFusionEJEEENS4_15FmhaFwdEpilogueIS6_fNS8_IJSB_SB_SB_EEEEENS2_23IndividualTileSchedulerEJEEEEEvNT_6ParamsE)
        /*0008*/ 	.word	0x000000a8


	//----- nvinfo : EIATTR_FRAME_SIZE
	.align		4
.L_15:
        /*000c*/ 	.byte	0x04, 0x11
        /*000e*/ 	.short	(.L_17 - .L_16)
	.align		4
.L_16:
        /*0010*/ 	.word	index@($__internal_0_$__cuda_sm20_rcp_rn_f32_slowpath)
        /*0014*/ 	.word	0x00000000


	//----- nvinfo : EIATTR_FRAME_SIZE
	.align		4
.L_17:
        /*0018*/ 	.byte	0x04, 0x11
        /*001a*/ 	.short	(.L_19 - .L_18)
	.align		4
.L_18:
        /*001c*/ 	.word	index@(_ZN7cutlass13device_kernelINS_4fmha6kernel28FmhaKernelTmaWarpSpecializedINS1_10collective30FmhaMainloopTmaWarpSpecializedINS_10bfloat16_tEffN4cute5tupleIJNS7_1CILi128EEENS9_ILi64EEESB_EEENS8_IJiNS9_ILi1EEENS8_IJiiEEEEEESF_SF_NS4_12CausalFusionEJEEENS4_15FmhaFwdEpilogueIS6_fNS8_IJSB_SB_SB_EEEEENS2_23IndividualTileSchedulerEJEEEEEvNT_6ParamsE)
        /*0020*/ 	.word	0x00000000


	//----- nvinfo : EIATTR_MIN_STACK_SIZE
	.align		4
.L_19:
        /*0024*/ 	.byte	0x04, 0x12
        /*0026*/ 	.short	(.L_21 - .L_20)
	.align		4
.L_20:
        /*0028*/ 	.word	index@(_ZN7cutlass13device_kernelINS_4fmha6kernel28FmhaKernelTmaWarpSpecializedINS1_10collective30FmhaMainloopTmaWarpSpecializedINS_10bfloat16_tEffN4cute5tupleIJNS7_1CILi128EEENS9_ILi64EEESB_EEENS8_IJiNS9_ILi1EEENS8_IJiiEEEEEESF_SF_NS4_12CausalFusionEJEEENS4_15FmhaFwdEpilogueIS6_fNS8_IJSB_SB_SB_EEEEENS2_23IndividualTileSchedulerEJEEEEEvNT_6ParamsE)
        /*002c*/ 	.word	0x00000000
.L_21:


//--------------------- .nv.compat                --------------------------
	.section	.nv.compat,"",@"SHT_CUDA_COMPAT_INFO"
	.align	4
        /*0000*/ 	.byte	0x02, 0x09, 0x01, 0x00, 0x02, 0x02, 0x04, 0x00, 0x02, 0x05, 0x05, 0x00, 0x03, 0x07, 0x01, 0x01
        /*0010*/ 	.byte	0x02, 0x03, 0x01, 0x00, 0x02, 0x06, 0x01, 0x00, 0x04, 0x0b, 0x08, 0x00, 0x00, 0x00, 0x00, 0x00
        /*0020*/ 	.byte	0x00, 0x00, 0x00, 0x00


//--------------------- .nv.info._ZN7cutlass13device_kernelINS_4fmha6kernel28FmhaKernelTmaWarpSpecializedINS1_10collective30FmhaMainloopTmaWarpSpecializedINS_10bfloat16_tEffN4cute5tupleIJNS7_1CILi128EEENS9_ILi64EEESB_EEENS8_IJiNS9_ILi1EEENS8_IJiiEEEEEESF_SF_NS4_12CausalFusionEJEEENS4_15FmhaFwdEpilogueIS6_fNS8_IJSB_SB_SB_EEEEENS2_23IndividualTileSchedulerEJEEEEEvNT_6ParamsE --------------------------
	.section	.nv.info._ZN7cutlass13device_kernelINS_4fmha6kernel28FmhaKernelTmaWarpSpecializedINS1_10collective30FmhaMainloopTmaWarpSpecializedINS_10bfloat16_tEffN4cute5tupleIJNS7_1CILi128EEENS9_ILi64EEESB_EEENS8_IJiNS9_ILi1EEENS8_IJiiEEEEEESF_SF_NS4_12CausalFusionEJEEENS4_15FmhaFwdEpilogueIS6_fNS8_IJSB_SB_SB_EEEEENS2_23IndividualTileSchedulerEJEEEEEvNT_6ParamsE,"",@"SHT_CUDA_INFO"
	.sectionflags	@""
	.align	4


	//----- nvinfo : EIATTR_CUDA_API_VERSION
	.align		4
        /*0000*/ 	.byte	0x04, 0x37
        /*0002*/ 	.short	(.L_23 - .L_22)
.L_22:
        /*0004*/ 	.word	0x00000082


	//----- nvinfo : EIATTR_KPARAM_INFO
	.align		4
.L_23:
        /*0008*/ 	.byte	0x04, 0x17
        /*000a*/ 	.short	(.L_25 - .L_24)
.L_24:
        /*000c*/ 	.word	0x00000000
        /*0010*/ 	.short	0x0000
        /*0012*/ 	.short	0x0070
        /*0014*/ 	.byte	0x00, 0xf0, 0x01, 0x20


	//----- nvinfo : EIATTR_SPARSE_MMA_MASK
	.align		4
.L_25:
        /*0018*/ 	.byte	0x03, 0x50
        /*001a*/ 	.short	0x0000


	//----- nvinfo : EIATTR_MAXREG_COUNT
	.align		4
        /*001c*/ 	.byte	0x03, 0x1b
        /*001e*/ 	.short	0x00a8


	//----- nvinfo : EIATTR_NUM_BARRIERS
	.align		4
        /*0020*/ 	.byte	0x02, 0x4c
        /*0022*/ 	.byte	0x02
	.zero		1


	//----- nvinfo : EIATTR_EXTERNS
	.align		4
        /*0024*/ 	.byte	0x04, 0x0f
        /*0026*/ 	.short	(.L_27 - .L_26)


	//   ....[0]....
	.align		4
.L_26:
        /*0028*/ 	.word	index@(__assertfail)


	//----- nvinfo : EIATTR_MERCURY_ISA_VERSION
	.align		4
.L_27:
        /*002c*/ 	.byte	0x03, 0x5f
        /*002e*/ 	.short	0x0101


	//----- nvinfo : EIATTR_INT_WARP_WIDE_INSTR_OFFSETS
	.align		4
        /*0030*/ 	.byte	0x04, 0x31
        /*0032*/ 	.short	(.L_29 - .L_28)


	//   ....[0]....
.L_28:
        /*0034*/ 	.word	0x000006f0


	//   ....[1]....
        /*0038*/ 	.word	0x00000700


	//   ....[2]....
        /*003c*/ 	.word	0x00000710


	//   ....[3]....
        /*0040*/ 	.word	0x00000720


	//   ....[4]....
        /*0044*/ 	.word	0x00000790


	//----- nvinfo : EIATTR_COOP_GROUP_MASK_REGIDS
	.align		4
.L_29:
        /*0048*/ 	.byte	0x04, 0x29
        /*004a*/ 	.short	(.L_31 - .L_30)


	//   ....[0]....
.L_30:
        /*004c*/ 	.word	0xffffffff


	//   ....[1]....
        /*0050*/ 	.word	0xffffffff


	//   ....[2]....
        /*0054*/ 	.word	0xffffffff


	//   ....[3]....
        /*0058*/ 	.word	0xffffffff


	//   ....[4]....
        /*005c*/ 	.word	0xffffffff


	//   ....[5]....
        /*0060*/ 	.word	0xffffffff


	//   ....[6]....
        /*0064*/ 	.word	0xffffffff


	//   ....[7]....
        /*0068*/ 	.word	0xffffffff


	//   ....[8]....
        /*006c*/ 	.word	0xffffffff


	//   ....[9]....
        /*0070*/ 	.word	0xffffffff


	//   ....[10]....
        /*0074*/ 	.word	0xffffffff


	//   ....[11]....
        /*0078*/ 	.word	0xffffffff


	//   ....[12]....
        /*007c*/ 	.word	0xffffffff


	//   ....[13]....
        /*0080*/ 	.word	0xffffffff


	//   ....[14]....
        /*0084*/ 	.word	0xffffffff


	//   ....[15]....
        /*0088*/ 	.word	0xffffffff


	//   ....[16]....
        /*008c*/ 	.word	0xffffffff


	//   ....[17]....
        /*0090*/ 	.word	0xffffffff


	//   ....[18]....
        /*0094*/ 	.word	0xffffffff


	//   ....[19]....
        /*0098*/ 	.word	0xffffffff


	//   ....[20]....
        /*009c*/ 	.word	0xffffffff


	//   ....[21]....
        /*00a0*/ 	.word	0xffffffff


	//----- nvinfo : EIATTR_COOP_GROUP_INSTR_OFFSETS
	.align		4
.L_31:
        /*00a4*/ 	.byte	0x04, 0x28
        /*00a6*/ 	.short	(.L_33 - .L_32)


	//   ....[0]....
.L_32:
        /*00a8*/ 	.word	0x00000050


	//   ....[1]....
        /*00ac*/ 	.word	0x00000080


	//   ....[2]....
        /*00b0*/ 	.word	0x000001b0


	//   ....[3]....
        /*00b4*/ 	.word	0x00000370


	//   ....[4]....
        /*00b8*/ 	.word	0x00000530


	//   ....[5]....
        /*00bc*/ 	.word	0x00000690


	//   ....[6]....
        /*00c0*/ 	.word	0x00001730


	//   ....[7]....
        /*00c4*/ 	.word	0x00001760


	//   ....[8]....
        /*00c8*/ 	.word	0x00001af0


	//   ....[9]....
        /*00cc*/ 	.word	0x00001bd0


	//   ....[10]....
        /*00d0*/ 	.word	0x00002c80


	//   ....[11]....
        /*00d4*/ 	.word	0x00002cb0


	//   ....[12]....
        /*00d8*/ 	.word	0x00002fb0


	//   ....[13]....
        /*00dc*/ 	.word	0x000030d0


	//   ....[14]....
        /*00e0*/ 	.word	0x00004880


	//   ....[15]....
        /*00e4*/ 	.word	0x00004980


	//   ....[16]....
        /*00e8*/ 	.word	0x00004db0


	//   ....[17]....
        /*00ec*/ 	.word	0x00004ea0


	//   ....[18]....
        /*00f0*/ 	.word	0x00005fb0


	//   ....[19]....
        /*00f4*/ 	.word	0x00005fe0


	//   ....[20]....
        /*00f8*/ 	.word	0x00006030


	//   ....[21]....
        /*00fc*/ 	.word	0x00006050


	//----- nvinfo : EIATTR_REG_RECONFIG
	.align		4
.L_33:
        /*0100*/ 	.byte	0x01, 0x54
	.zero		2


	//----- nvinfo : EIATTR_SYSCALL_OFFSETS
	.align		4
        /*0104*/ 	.byte	0x04, 0x46
        /*0106*/ 	.short	(.L_35 - .L_34)


	//   ....[0]....
.L_34:
        /*0108*/ 	.word	0x00006a10


	//   ....[1]....
        /*010c*/ 	.word	0x00006b70


	//----- nvinfo : EIATTR_MBARRIER_INSTR_OFFSETS
	.align		4
.L_35:
        /*0110*/ 	.byte	0x04, 0x39
        /*0112*/ 	.short	(.L_37 - .L_36)


	//   ....[0]....
.L_36:
        /*0114*/ 	.word	0x00000320
        /*0118*/ 	.word	0x000000ff
        /*011c*/ 	.word	0x0000e050
        /*0120*/ 	.short	0x0100
        /*0122*/ 	.byte	0x0b
	.zero		1


	//   ....[1]....
        /*0124*/ 	.word	0x00000330
        /*0128*/ 	.word	0x000000ff
        /*012c*/ 	.word	0x0000e060
        /*0130*/ 	.short	0x0100
        /*0132*/ 	.byte	0x0b
	.zero		1


	//   ....[2]....
        /*0134*/ 	.word	0x00000340
        /*0138*/ 	.word	0x000000ff
        /*013c*/ 	.word	0x0000e058
        /*0140*/ 	.short	0x0100
        /*0142*/ 	.byte	0x0b
	.zero		1


	//   ....[3]....
        /*0144*/ 	.word	0x00000350
        /*0148*/ 	.word	0x000000ff
        /*014c*/ 	.word	0x0000e068
        /*0150*/ 	.short	0x0100
        /*0152*/ 	.byte	0x0b
	.zero		1


	//   ....[4]....
        /*0154*/ 	.word	0x00000480
        /*0158*/ 	.word	0x000000ff
        /*015c*/ 	.word	0x0000e000
        /*0160*/ 	.short	0x0100
        /*0162*/ 	.byte	0x0b
	.zero		1


	//   ....[5]....
        /*0164*/ 	.word	0x00000490
        /*0168*/ 	.word	0x000000ff
        /*016c*/ 	.word	0x0000e028
        /*0170*/ 	.short	0x0100
        /*0172*/ 	.byte	0x0b
	.zero		1


	//   ....[6]....
        /*0174*/ 	.word	0x000004a0
        /*0178*/ 	.word	0x000000ff
        /*017c*/ 	.word	0x0000e008
        /*0180*/ 	.short	0x0100
        /*0182*/ 	.byte	0x0b
	.zero		1


	//   ....[7]....
        /*0184*/ 	.word	0x000004b0
        /*0188*/ 	.word	0x000000ff
        /*018c*/ 	.word	0x0000e030
        /*0190*/ 	.short	0x0100
        /*0192*/ 	.byte	0x0b
	.zero		1


	//   ....[8]....
        /*0194*/ 	.word	0x000004c0
        /*0198*/ 	.word	0x000000ff
        /*019c*/ 	.word	0x0000e010
        /*01a0*/ 	.short	0x0100
        /*01a2*/ 	.byte	0x0b
	.zero		1


	//   ....[9]....
        /*01a4*/ 	.word	0x000004d0
        /*01a8*/ 	.word	0x000000ff
        /*01ac*/ 	.word	0x0000e038
        /*01b0*/ 	.short	0x0100
        /*01b2*/ 	.byte	0x0b
	.zero		1


	//   ....[10]....
        /*01b4*/ 	.word	0x000004e0
        /*01b8*/ 	.word	0x000000ff
        /*01bc*/ 	.word	0x0000e018
        /*01c0*/ 	.short	0x0100
        /*01c2*/ 	.byte	0x0b
	.zero		1


	//   ....[11]....
        /*01c4*/ 	.word	0x000004f0
        /*01c8*/ 	.word	0x000000ff
        /*01cc*/ 	.word	0x0000e040
        /*01d0*/ 	.short	0x0100
        /*01d2*/ 	.byte	0x0b
	.zero		1


	//   ....[12]....
        /*01d4*/ 	.word	0x00000500
        /*01d8*/ 	.word	0x000000ff
        /*01dc*/ 	.word	0x0000e020
        /*01e0*/ 	.short	0x0100
        /*01e2*/ 	.byte	0x0b
	.zero		1


	//   ....[13]....
        /*01e4*/ 	.word	0x00000510
        /*01e8*/ 	.word	0x000000ff
        /*01ec*/ 	.word	0x0000e048
        /*01f0*/ 	.short	0x0100
        /*01f2*/ 	.byte	0x0b
	.zero		1


	//   ....[14]....
        /*01f4*/ 	.word	0x00000640
        /*01f8*/ 	.word	0x000000ff
        /*01fc*/ 	.word	0x0000e070
        /*0200*/ 	.short	0x0100
        /*0202*/ 	.byte	0x0b
	.zero		1


	//   ....[15]....
        /*0204*/ 	.word	0x00000650
        /*0208*/ 	.word	0x000000ff
        /*020c*/ 	.word	0x0000e080
        /*0210*/ 	.short	0x0100
        /*0212*/ 	.byte	0x0b
	.zero		1


	//   ....[16]....
        /*0214*/ 	.word	0x00000660
        /*0218*/ 	.word	0x000000ff
        /*021c*/ 	.word	0x0000e078
        /*0220*/ 	.short	0x0100
        /*0222*/ 	.byte	0x0b
	.zero		1


	//   ....[17]....
        /*0224*/ 	.word	0x00000670
        /*0228*/ 	.word	0x000000ff
        /*022c*/ 	.word	0x0000e088
        /*0230*/ 	.short	0x0100
        /*0232*/ 	.byte	0x0b
	.zero		1


	//   ....[18]....
        /*0234*/ 	.word	0x000007b0
        /*0238*/ 	.word	0x000000ff
        /*023c*/ 	.word	0x0000e090
        /*0240*/ 	.short	0x0100
        /*0242*/ 	.byte	0x08
	.zero		1


	//   ....[19]....
        /*0244*/ 	.word	0x000007c0
        /*0248*/ 	.word	0x000000ff
        /*024c*/ 	.word	0x0000e098
        /*0250*/ 	.short	0x0100
        /*0252*/ 	.byte	0x08
	.zero		1


	//   ....[20]....
        /*0254*/ 	.word	0x000007d0
        /*0258*/ 	.word	0x000000ff
        /*025c*/ 	.word	0x0000e0a0
        /*0260*/ 	.short	0x0100
        /*0262*/ 	.byte	0x08
	.zero		1


	//   ....[21]....
        /*0264*/ 	.word	0x000007e0
        /*0268*/ 	.word	0x000000ff
        /*026c*/ 	.word	0x0000e0a8
        /*0270*/ 	.short	0x0100
        /*0272*/ 	.byte	0x08
	.zero		1


	//   ....[22]....
        /*0274*/ 	.word	0x000008e0
        /*0278*/ 	.word	0x000000ff
        /*027c*/ 	.word	0x0000e0c0
        /*0280*/ 	.short	0x0100
        /*0282*/ 	.byte	0x0b
	.zero		1


	//   ....[23]....
        /*0284*/ 	.word	0x000008f0
        /*0288*/ 	.word	0x000000ff
        /*028c*/ 	.word	0x0000e0d0
        /*0290*/ 	.short	0x0100
        /*0292*/ 	.byte	0x0b
	.zero		1


	//   ....[24]....
        /*0294*/ 	.word	0x00000900
        /*0298*/ 	.word	0x000000ff
        /*029c*/ 	.word	0x0000e0c8
        /*02a0*/ 	.short	0x0100
        /*02a2*/ 	.byte	0x0b
	.zero		1


	//   ....[25]....
        /*02a4*/ 	.word	0x00000910
        /*02a8*/ 	.word	0x000000ff
        /*02ac*/ 	.word	0x0000e0d8
        /*02b0*/ 	.short	0x0100
        /*02b2*/ 	.byte	0x0b
	.zero		1


	//   ....[26]....
        /*02b4*/ 	.word	0x00000e50
        /*02b8*/ 	.word	0x000000ff
        /*02bc*/ 	.word	0x0000e050
        /*02c0*/ 	.short	0x010a
        /*02c2*/ 	.byte	0x06
	.zero		1


	//   ....[27]....
        /*02c4*/ 	.word	0x00000f40
        /*02c8*/ 	.word	0x000000ff
        /*02cc*/ 	.word	0x0000e000
        /*02d0*/ 	.short	0x010a
        /*02d2*/ 	.byte	0x24
	.zero		1


	//   ....[28]....
        /*02d4*/ 	.word	0x00000f90
        /*02d8*/ 	.word	0x000000ff
        /*02dc*/ 	.word	0xfffffff8
        /*02e0*/ 	.short	0x010a
        /*02e2*/ 	.byte	0x17
	.zero		1


	//   ....[29]....
        /*02e4*/ 	.word	0x00002550
        /*02e8*/ 	.word	0x0000001a
        /*02ec*/ 	.word	0x00000000
        /*02f0*/ 	.short	0x0101
        /*02f2*/ 	.byte	0x15
	.zero		1


	//   ....[30]....
        /*02f4*/ 	.word	0x00002630
        /*02f8*/ 	.word	0x000000ff
        /*02fc*/ 	.word	0x0000e008
        /*0300*/ 	.short	0x010a
        /*0302*/ 	.byte	0x24
	.zero		1


	//   ....[31]....
        /*0304*/ 	.word	0x00002830
        /*0308*/ 	.word	0x000000ff
        /*030c*/ 	.word	0x00000000
        /*0310*/ 	.short	0x0101
        /*0312*/ 	.byte	0x06
	.zero		1


	//   ....[32]....
        /*0314*/ 	.word	0x000029a0
        /*0318*/ 	.word	0x000000ff
        /*031c*/ 	.word	0x0000e000
        /*0320*/ 	.short	0x010a
        /*0322*/ 	.byte	0x06
	.zero		1


	//   ....[33]....
        /*0324*/ 	.word	0x00003bf0
        /*0328*/ 	.word	0x000000ff
        /*032c*/ 	.word	0x0000e000
        /*0330*/ 	.short	0x010a
        /*0332*/ 	.byte	0x06
	.zero		1


	//   ....[34]....
        /*0334*/ 	.word	0x00003e60
        /*0338*/ 	.word	0x000000ff
        /*033c*/ 	.word	0x0000e000
        /*0340*/ 	.short	0x010a
        /*0342*/ 	.byte	0x06
	.zero		1


	//   ....[35]....
        /*0344*/ 	.word	0x00004020
        /*0348*/ 	.word	0x000000ff
        /*034c*/ 	.word	0x00000000
        /*0350*/ 	.short	0x0101
        /*0352*/ 	.byte	0x06
	.zero		1


	//   ....[36]....
        /*0354*/ 	.word	0x000040d0
        /*0358*/ 	.word	0x000000ff
        /*035c*/ 	.word	0x00000000
        /*0360*/ 	.short	0x0101
        /*0362*/ 	.byte	0x06
	.zero		1


	//   ....[37]....
        /*0364*/ 	.word	0x00004280
        /*0368*/ 	.word	0x000000ff
        /*036c*/ 	.word	0x0000e000
        /*0370*/ 	.short	0x010a
        /*0372*/ 	.byte	0x06
	.zero		1


	//   ....[38]....
        /*0374*/ 	.word	0x00005a00
        /*0378*/ 	.word	0x000000ff
        /*037c*/ 	.word	0x0000e000
        /*0380*/ 	.short	0x010a
        /*0382*/ 	.byte	0x06
	.zero		1


	//   ....[39]....
        /*0384*/ 	.word	0x00005c30
        /*0388*/ 	.word	0x000000ff
        /*038c*/ 	.word	0x0000e000
        /*0390*/ 	.short	0x010a
        /*0392*/ 	.byte	0x06
	.zero		1


	//   ....[40]....
        /*0394*/ 	.word	0x00005df0
        /*0398*/ 	.word	0x000000ff
        /*039c*/ 	.word	0x00000000
        /*03a0*/ 	.short	0x0101
        /*03a2*/ 	.byte	0x06
	.zero		1


	//   ....[41]....
        /*03a4*/ 	.word	0x00005ea0
        /*03a8*/ 	.word	0x000000ff
        /*03ac*/ 	.word	0x00000000
        /*03b0*/ 	.short	0x0101
        /*03b2*/ 	.byte	0x06
	.zero		1


	//   ....[42]....
        /*03b4*/ 	.word	0x00006530
        /*03b8*/ 	.word	0x000000ff
        /*03bc*/ 	.word	0x00000008
        /*03c0*/ 	.short	0x010a
        /*03c2*/ 	.byte	0x17
	.zero		1


	//   ....[43]....
        /*03c4*/ 	.word	0x00007390
        /*03c8*/ 	.word	0x00000000
        /*03cc*/ 	.word	0x0000e090
        /*03d0*/ 	.short	0x0101
        /*03d2*/ 	.byte	0x24
	.zero		1


	//   ....[44]....
        /*03d4*/ 	.word	0x00007560
        /*03d8*/ 	.word	0x00000004
        /*03dc*/ 	.word	0x0000e060
        /*03e0*/ 	.short	0x010a
        /*03e2*/ 	.byte	0x3f
	.zero		1


	//   ....[45]....
        /*03e4*/ 	.word	0x000077b0
        /*03e8*/ 	.word	0x00000002
        /*03ec*/ 	.word	0x0000e028
        /*03f0*/ 	.short	0x010a
        /*03f2*/ 	.byte	0x3f
	.zero		1


	//   ....[46]....
        /*03f4*/ 	.word	0x000079f0
        /*03f8*/ 	.word	0x00000004
        /*03fc*/ 	.word	0x0000e060
        /*0400*/ 	.short	0x010a
        /*0402*/ 	.byte	0x3f
	.zero		1


	//   ....[47]....
        /*0404*/ 	.word	0x00007c60
        /*0408*/ 	.word	0x00000003
        /*040c*/ 	.word	0x0000e028
        /*0410*/ 	.short	0x010a
        /*0412*/ 	.byte	0x3f
	.zero		1


	//   ....[48]....
        /*0414*/ 	.word	0x00007f70
        /*0418*/ 	.word	0x00000007
        /*041c*/ 	.word	0x0000e028
        /*0420*/ 	.short	0x010a
        /*0422*/ 	.byte	0x3f
	.zero		1


	//   ....[49]....
        /*0424*/ 	.word	0x000081e0
        /*0428*/ 	.word	0x00000004
        /*042c*/ 	.word	0x0000e028
        /*0430*/ 	.short	0x010a
        /*0432*/ 	.byte	0x3f
	.zero		1


	//   ....[50]....
        /*0434*/ 	.word	0x00008440
        /*0438*/ 	.word	0x00000007
        /*043c*/ 	.word	0x0000e050
        /*0440*/ 	.short	0x010a
        /*0442*/ 	.byte	0x3f
	.zero		1


	//   ....[51]....
        /*0444*/ 	.word	0x000084a0
        /*0448*/ 	.word	0x00000002
        /*044c*/ 	.word	0x0000e000
        /*0450*/ 	.short	0x010a
        /*0452*/ 	.byte	0x3f
	.zero		1


	//   ....[52]....
        /*0454*/ 	.word	0x00008500
        /*0458*/ 	.word	0x00000007
        /*045c*/ 	.word	0xfffffff8
        /*0460*/ 	.short	0x010a
        /*0462*/ 	.byte	0x3f
	.zero		1


	//   ....[53]....
        /*0464*/ 	.word	0x00008560
        /*0468*/ 	.word	0x0000000a
        /*046c*/ 	.word	0x0000e008
        /*0470*/ 	.short	0x010a
        /*0472*/ 	.byte	0x3f
	.zero		1


	//   ....[54]....
        /*0474*/ 	.word	0x000085c0
        /*0478*/ 	.word	0x00000004
        /*047c*/ 	.word	0x0000e000
        /*0480*/ 	.short	0x010a
        /*0482*/ 	.byte	0x3f
	.zero		1


	//   ....[55]....
        /*0484*/ 	.word	0x00008620
        /*0488*/ 	.word	0x00000003
        /*048c*/ 	.word	0x0000e000
        /*0490*/ 	.short	0x010a
        /*0492*/ 	.byte	0x3f
	.zero		1


	//   ....[56]....
        /*0494*/ 	.word	0x00008680
        /*0498*/ 	.word	0x00000009
        /*049c*/ 	.word	0x0000e000
        /*04a0*/ 	.short	0x010a
        /*04a2*/ 	.byte	0x3f
	.zero		1


	//   ....[57]....
        /*04a4*/ 	.word	0x000086e0
        /*04a8*/ 	.word	0x0000000b
        /*04ac*/ 	.word	0x0000e000
        /*04b0*/ 	.short	0x010a
        /*04b2*/ 	.byte	0x3f
	.zero		1


	//   ....[58]....
        /*04b4*/ 	.word	0x00008740
        /*04b8*/ 	.word	0x00000003
        /*04bc*/ 	.word	0x00000008
        /*04c0*/ 	.short	0x010a
        /*04c2*/ 	.byte	0x3f
	.zero		1


	//   ....[59]....
        /*04c4*/ 	.word	0x00008790
        /*04c8*/ 	.word	0x00000004
        /*04cc*/ 	.word	0x0000e060
        /*04d0*/ 	.short	0x010a
        /*04d2*/ 	.byte	0x3f
	.zero		1


	//   ....[60]....
        /*04d4*/ 	.word	0x000087e0
        /*04d8*/ 	.word	0x00000002
        /*04dc*/ 	.word	0x0000e028
        /*04e0*/ 	.short	0x010a
        /*04e2*/ 	.byte	0x3f
	.zero		1


	//   ....[61]....
        /*04e4*/ 	.word	0x00008830
        /*04e8*/ 	.word	0x00000004
        /*04ec*/ 	.word	0x0000e060
        /*04f0*/ 	.short	0x010a
        /*04f2*/ 	.byte	0x3f
	.zero		1


	//   ....[62]....
        /*04f4*/ 	.word	0x00008880
        /*04f8*/ 	.word	0x00000003
        /*04fc*/ 	.word	0x0000e028
        /*0500*/ 	.short	0x010a
        /*0502*/ 	.byte	0x3f
	.zero		1


	//   ....[63]....
        /*0504*/ 	.word	0x000088d0
        /*0508*/ 	.word	0x00000007
        /*050c*/ 	.word	0x0000e028
        /*0510*/ 	.short	0x010a
        /*0512*/ 	.byte	0x3f
	.zero		1


	//   ....[64]....
        /*0514*/ 	.word	0x00008920
        /*0518*/ 	.word	0x00000004
        /*051c*/ 	.word	0x0000e028
        /*0520*/ 	.short	0x010a
        /*0522*/ 	.byte	0x3f
	.zero		1


	//----- nvinfo : EIATTR_NUM_MBARRIERS
	.align		4
.L_37:
        /*0524*/ 	.byte	0x03, 0x38
        /*0526*/ 	.short	0x001a


	//----- nvinfo : EIATTR_EXIT_INSTR_OFFSETS
	.align		4
        /*0528*/ 	.byte	0x04, 0x1c
        /*052a*/ 	.short	(.L_39 - .L_38)


	//   ....[0]....
.L_38:
        /*052c*/ 	.word	0x000009b0


	//   ....[1]....
        /*0530*/ 	.word	0x000073a0


	//   ....[2]....
        /*0534*/ 	.word	0x000073e0


	//   ....[3]....
        /*0538*/ 	.word	0x00007e70


	//   ....[4]....
        /*053c*/ 	.word	0x00008420


	//----- nvinfo : EIATTR_MAX_THREADS
	.align		4
.L_39:
        /*0540*/ 	.byte	0x04, 0x05
        /*0542*/ 	.short	(.L_41 - .L_40)
.L_40:
        /*0544*/ 	.word	0x00000180
        /*0548*/ 	.word	0x00000001
        /*054c*/ 	.word	0x00000001


	//----- nvinfo : EIATTR_CRS_STACK_SIZE
	.align		4
.L_41:
        /*0550*/ 	.byte	0x04, 0x1e
        /*0552*/ 	.short	(.L_43 - .L_42)
.L_42:
        /*0554*/ 	.word	0x00000000


	//----- nvinfo : EIATTR_CBANK_PARAM_SIZE
	.align		4
.L_43:
        /*0558*/ 	.byte	0x03, 0x19
        /*055a*/ 	.short	0x0870


	//----- nvinfo : EIATTR_PARAM_CBANK
	.align		4
        /*055c*/ 	.byte	0x04, 0x0a
        /*055e*/ 	.short	(.L_45 - .L_44)
	.align		4
.L_44:
        /*0560*/ 	.word	index@(.nv.constant0._ZN7cutlass13device_kernelINS_4fmha6kernel28FmhaKernelTmaWarpSpecializedINS1_10collective30FmhaMainloopTmaWarpSpecializedINS_10bfloat16_tEffN4cute5tupleIJNS7_1CILi128EEENS9_ILi64EEESB_EEENS8_IJiNS9_ILi1EEENS8_IJiiEEEEEESF_SF_NS4_12CausalFusionEJEEENS4_15FmhaFwdEpilogueIS6_fNS8_IJSB_SB_SB_EEEEENS2_23IndividualTileSchedulerEJEEEEEvNT_6ParamsE)
        /*0564*/ 	.short	0x0210
        /*0566*/ 	.short	0x0870


	//----- nvinfo : EIATTR_SW_WAR
	.align		4
.L_45:
        /*0568*/ 	.byte	0x04, 0x36
        /*056a*/ 	.short	(.L_47 - .L_46)
.L_46:
        /*056c*/ 	.word	0x00000008
.L_47:


//--------------------- .nv.callgraph             --------------------------
	.section	.nv.callgraph,"",@"SHT_CUDA_CALLGRAPH"
	.align	4
	.sectionentsize	8
	.align		4
        /*0000*/ 	.word	0x00000000
	.align		4
        /*0004*/ 	.word	0xffffffff
	.align		4
        /*0008*/ 	.word	index@(_ZN7cutlass13device_kernelINS_4fmha6kernel28FmhaKernelTmaWarpSpecializedINS1_10collective30FmhaMainloopTmaWarpSpecializedINS_10bfloat16_tEffN4cute5tupleIJNS7_1CILi128EEENS9_ILi64EEESB_EEENS8_IJiNS9_ILi1EEENS8_IJiiEEEEEESF_SF_NS4_12CausalFusionEJEEENS4_15FmhaFwdEpilogueIS6_fNS8_IJSB_SB_SB_EEEEENS2_23IndividualTileSchedulerEJEEEEEvNT_6ParamsE)
	.align		4
        /*000c*/ 	.word	index@(__assertfail)
	.align		4
        /*0010*/ 	.word	0x00000000
	.align		4
        /*0014*/ 	.word	0xfffffffe
	.align		4
        /*0018*/ 	.word	0x00000000
	.align		4
        /*001c*/ 	.word	0xfffffffd
	.align		4
        /*0020*/ 	.word	0x00000000
	.align		4
        /*0024*/ 	.word	0xfffffffc


//--------------------- .nv.constant4             --------------------------
	.section	.nv.constant4,"a",@progbits
	.align	8
	.align		8
.nv.constant4:
        /*0000*/ 	.dword	__assertfail
	.align		8
        /*0008*/ 	.dword	__unnamed_1
	.align		8
        /*0010*/ 	.dword	_ZN39_INTERNAL_e85aace1_4_k_cu_ffb3b946_29284cuda3std3__45__cpo5beginE
	.align		8
        /*0018*/ 	.dword	_ZN39_INTERNAL_e85aace1_4_k_cu_ffb3b946_29284cuda3std3__45__cpo3endE
	.align		8
        /*0020*/ 	.dword	_ZN39_INTERNAL_e85aace1_4_k_cu_ffb3b946_29284cuda3std3__45__cpo6cbeginE
	.align		8
        /*0028*/ 	.dword	_ZN39_INTERNAL_e85aace1_4_k_cu_ffb3b946_29284cuda3std3__45__cpo4cendE
	.align		8
        /*0030*/ 	.dword	_ZN39_INTERNAL_e85aace1_4_k_cu_ffb3b946_29284cuda3std3__441_GLOBAL__N__e85aace1_4_k_cu_ffb3b946_29286ignoreE
	.align		8
        /*0038*/ 	.dword	_ZN39_INTERNAL_e85aace1_4_k_cu_ffb3b946_29284cuda3std3__419piecewise_constructE
	.align		8
        /*0040*/ 	.dword	_ZN39_INTERNAL_e85aace1_4_k_cu_ffb3b946_29284cuda3std3__48in_placeE
	.align		8
        /*0048*/ 	.dword	_ZN39_INTERNAL_e85aace1_4_k_cu_ffb3b946_29284cuda3std6ranges3__45__cpo4swapE
	.align		8
        /*0050*/ 	.dword	_ZN39_INTERNAL_e85aace1_4_k_cu_ffb3b946_29284cuda3std6ranges3__45__cpo9iter_moveE
	.align		8
        /*0058*/ 	.dword	_ZN39_INTERNAL_e85aace1_4_k_cu_ffb3b946_29284cute7productE
	.align		8
        /*0060*/ 	.dword	_ZN39_INTERNAL_e85aace1_4_k_cu_ffb3b946_29284cute1_E
	.align		8
        /*0068*/ 	.dword	$str$24
	.align		8
        /*0070*/ 	.dword	$str$25


//--------------------- .text._ZN7cutlass13device_kernelINS_4fmha6kernel28FmhaKernelTmaWarpSpecializedINS1_10collective30FmhaMainloopTmaWarpSpecializedINS_10bfloat16_tEffN4cute5tupleIJNS7_1CILi128EEENS9_ILi64EEESB_EEENS8_IJiNS9_ILi1EEENS8_IJiiEEEEEESF_SF_NS4_12CausalFusionEJEEENS4_15FmhaFwdEpilogueIS6_fNS8_IJSB_SB_SB_EEEEENS2_23IndividualTileSchedulerEJEEEEEvNT_6ParamsE --------------------------
	.section	.text._ZN7cutlass13device_kernelINS_4fmha6kernel28FmhaKernelTmaWarpSpecializedINS1_10collective30FmhaMainloopTmaWarpSpecializedINS_10bfloat16_tEffN4cute5tupleIJNS7_1CILi128EEENS9_ILi64EEESB_EEENS8_IJiNS9_ILi1EEENS8_IJiiEEEEEESF_SF_NS4_12CausalFusionEJEEENS4_15FmhaFwdEpilogueIS6_fNS8_IJSB_SB_SB_EEEEENS2_23IndividualTileSchedulerEJEEEEEvNT_6ParamsE,"ax",@progbits
	.align	128
.text._ZN7cutlass13device_kernelINS_4fmha6kernel28FmhaKernelTmaWarpSpecializedINS1_10collective30FmhaMainloopTmaWarpSpecializedINS_10bfloat16_tEffN4cute5tupleIJNS7_1CILi128EEENS9_ILi64EEESB_EEENS8_IJiNS9_ILi1EEENS8_IJiiEEEEEESF_SF_NS4_12CausalFusionEJEEENS4_15FmhaFwdEpilogueIS6_fNS8_IJSB_SB_SB_EEEEENS2_23IndividualTileSchedulerEJEEEEEvNT_6ParamsE:
        .type           _ZN7cutlass13device_kernelINS_4fmha6kernel28FmhaKernelTmaWarpSpecializedINS1_10collective30FmhaMainloopTmaWarpSpecializedINS_10bfloat16_tEffN4cute5tupleIJNS7_1CILi128EEENS9_ILi64EEESB_EEENS8_IJiNS9_ILi1EEENS8_IJiiEEEEEESF_SF_NS4_12CausalFusionEJEEENS4_15FmhaFwdEpilogueIS6_fNS8_IJSB_SB_SB_EEEEENS2_23IndividualTileSchedulerEJEEEEEvNT_6ParamsE,@function
        .size           _ZN7cutlass13device_kernelINS_4fmha6kernel28FmhaKernelTmaWarpSpecializedINS1_10collective30FmhaMainloopTmaWarpSpecializedINS_10bfloat16_tEffN4cute5tupleIJNS7_1CILi128EEENS9_ILi64EEESB_EEENS8_IJiNS9_ILi1EEENS8_IJiiEEEEEESF_SF_NS4_12CausalFusionEJEEENS4_15FmhaFwdEpilogueIS6_fNS8_IJSB_SB_SB_EEEEENS2_23IndividualTileSchedulerEJEEEEEvNT_6ParamsE,(.L_x_119 - _ZN7cutlass13device_kernelINS_4fmha6kernel28FmhaKernelTmaWarpSpecializedINS1_10collective30FmhaMainloopTmaWarpSpecializedINS_10bfloat16_tEffN4cute5tupleIJNS7_1CILi128EEENS9_ILi64EEESB_EEENS8_IJiNS9_ILi1EEENS8_IJiiEEEEEESF_SF_NS4_12CausalFusionEJEEENS4_15FmhaFwdEpilogueIS6_fNS8_IJSB_SB_SB_EEEEENS2_23IndividualTileSchedulerEJEEEEEvNT_6ParamsE)
        .other          _ZN7cutlass13device_kernelINS_4fmha6kernel28FmhaKernelTmaWarpSpecializedINS1_10collective30FmhaMainloopTmaWarpSpecializedINS_10bfloat16_tEffN4cute5tupleIJNS7_1CILi128EEENS9_ILi64EEESB_EEENS8_IJiNS9_ILi1EEENS8_IJiiEEEEEESF_SF_NS4_12CausalFusionEJEEENS4_15FmhaFwdEpilogueIS6_fNS8_IJSB_SB_SB_EEEEENS2_23IndividualTileSchedulerEJEEEEEvNT_6ParamsE,@"STO_CUDA_ENTRY STV_DEFAULT"
_ZN7cutlass13device_kernelINS_4fmha6kernel28FmhaKernelTmaWarpSpecializedINS1_10collective30FmhaMainloopTmaWarpSpecializedINS_10bfloat16_tEffN4cute5tupleIJNS7_1CILi128EEENS9_ILi64EEESB_EEENS8_IJiNS9_ILi1EEENS8_IJiiEEEEEESF_SF_NS4_12CausalFusionEJEEENS4_15FmhaFwdEpilogueIS6_fNS8_IJSB_SB_SB_EEEEENS2_23IndividualTileSchedulerEJEEEEEvNT_6ParamsE:
[----:B------:R-:W1:Y:S01]  /*0000*/  LDC R1, c[0x0][0x28] ;  /* 0x00000a00ff017b82 */ /* 0x000e620000000800 */
[----:B------:R-:W2:Y:S01]  /*0010*/  S2R R0, SR_TID.X ;  /* 0x0000000000007919 */ /* 0x000ea20000002100 */
[----:B------:R-:W-:Y:S01]  /*0020*/  ELECT P1, URZ, PT ;  /* 0x00000000003f782f */ /* 0x000fe20003820000 */
[----:B------:R-:W-:Y:S01]  /*0030*/  BSSY B0, `(.L_x_0) ;  /* 0x0000017000007945 */ /* 0x000fe20003800000 */
[----:B--2---:R-:W-:-:S05]  /*0040*/  SHF.R.U32.HI R2, RZ, 0x5, R0 ;  /* 0x00000005ff027819 */ /* 0x004fca0000011600 */
[----:B------:R-:W2:Y:S02]  /*0050*/  SHFL.IDX PT, R3, R2, RZ, 0x1f ;  /* 0x00001fff02037589 */ /* 0x000ea400000e0000 */
[----:B--2---:R-:W-:Y:S02]  /*0060*/  R2UR UR4, R3 ;  /* 0x00000000030472ca */ /* 0x004fe400000e0000 */
[----:B------:R-:W-:-:S06]  /*0070*/  SHF.R.U32.HI R3, RZ, 0x7, R0 ;  /* 0x00000007ff037819 */ /* 0x000fcc0000011600 */
[----:B------:R-:W2:Y:S05]  /*0080*/  SHFL.IDX PT, R3, R3, RZ, 0x1f ;  /* 0x00001fff03037589 */ /* 0x000eaa00000e0000 */
[----:B------:R-:W-:Y:S02]  /*0090*/  USHF.R.S32.HI UR5, URZ, 0x1f, UR4 ;  /* 0x0000001f3f057899 */ /* 0x000fe40008011404 */
[----:B------:R-:W-:Y:S02]  /*00a0*/  ISETP.NE.OR P0, PT, RZ, UR4, !P1 ;  /* 0x00000004ff007c0c */ /* 0x000fe4000cf05670 */
[----:B------:R-:W-:-:S04]  /*00b0*/  ULEA.HI UR5, UR5, UR4, URZ, 0x2 ;  /* 0x0000000405057291 */ /* 0x000fc8000f8f103f */
[----:B------:R-:W-:-:S04]  /*00c0*/  ULOP3.LUT UR5, UR5, 0xfffffffc, URZ, 0xc0, !UPT ;  /* 0xfffffffc05057892 */ /* 0x000fc8000f8ec03f */
[----:B------:R-:W-:-:S03]  /*00d0*/  UIADD3 UR10, UR4, -UR5, URZ ;  /* 0x80000005040a7290 */ /* 0x000fc6000fffe03f */
[----:B-1----:R-:W-:Y:S09]  /*00e0*/  @P0 BRA `(.L_x_1) ;  /* 0x00000000002c0947 */ /* 0x002ff20003800000 */
[----:B------:R-:W-:Y:S02]  /*00f0*/  ULDC.64 UR4, c[0x0][0x198] ;  /* 0x0000660000047ab9 */ /* 0x000fe40000000a00 */
[----:B------:R-:W-:Y:S02]  /*0100*/  UIADD3 UR6, UP0, UR4, 0xf0, URZ ;  /* 0x000000f004067890 */ /* 0x000fe4000ff1e03f */
[----:B------:R-:W-:Y:S02]  /*0110*/  UIADD3 UR8, UP1, UR4, 0x1f0, URZ ;  /* 0x000001f004087890 */ /* 0x000fe4000ff3e03f */
[----:B------:R-:W-:Y:S02]  /*0120*/  UIADD3 UR4, UP2, UR4, 0x2f0, URZ ;  /* 0x000002f004047890 */ /* 0x000fe4000ff5e03f */
[----:B------:R-:W-:Y:S02]  /*0130*/  UIADD3.X UR7, URZ, UR5, URZ, UP0, !UPT ;  /* 0x000000053f077290 */ /* 0x000fe400087fe43f */
[----:B------:R-:W-:-:S02]  /*0140*/  UIADD3.X UR9, URZ, UR5, URZ, UP1, !UPT ;  /* 0x000000053f097290 */ /* 0x000fc40008ffe43f */
[----:B------:R-:W-:-:S05]  /*0150*/  UIADD3.X UR5, URZ, UR5, URZ, UP2, !UPT ;  /* 0x000000053f057290 */ /* 0x000fca00097fe43f */
[----:B------:R1:W-:Y:S02]  /*0160*/  UTMACCTL.PF [UR6] ;  /* 0x00000000060079b9 */ /* 0x0003e40008040000 */
[----:B------:R1:W-:Y:S02]  /*0170*/  UTMACCTL.PF [UR8] ;  /* 0x00000000080079b9 */ /* 0x0003e40008040000 */
[----:B------:R1:W-:Y:S02]  /*0180*/  UTMACCTL.PF [UR4] ;  /* 0x00000000040079b9 */ /* 0x0003e40008040000 */
[----:B-1----:R-:W-:Y:S01]  /*0190*/  NOP ;  /* 0x0000000000007918 */ /* 0x002fe20000000000 */
.L_x_1:
[----:B------:R-:W-:Y:S05]  /*01a0*/  BSYNC B0 ;  /* 0x0000000000007941 */ /* 0x000fea0003800000 */
.L_x_0:
[----:B------:R-:W1:Y:S01]  /*01b0*/  SHFL.IDX PT, R4, R2, RZ, 0x1f ;  /* 0x00001fff02047589 */ /* 0x000e6200000e0000 */
[----:B--2---:R-:W-:Y:S01]  /*01c0*/  R2UR UR38, R3 ;  /* 0x00000000032672ca */ /* 0x004fe200000e0000 */
[----:B------:R-:W-:-:S12]  /*01d0*/  UISETP.NE.AND UP0, UPT, UR10, 0x1, UPT ;  /* 0x000000010a00788c */ /* 0x000fd8000bf05270 */
[----:B------:R-:W-:Y:S02]  /*01e0*/  UIADD3 UR7, UR38, -0x1, URZ ;  /* 0xffffffff26077890 */ /* 0x000fe4000fffe03f */
[----:B------:R-:W-:Y:S02]  /*01f0*/  UISETP.EQ.AND UP2, UPT, UR38, URZ, !UP0 ;  /* 0x0000003f2600728c */ /* 0x000fe4000c742270 */
[----:B------:R-:W-:Y:S02]  /*0200*/  UISETP.GE.U32.AND UP1, UPT, UR7, 0x4, UPT ;  /* 0x000000040700788c */ /* 0x000fe4000bf26070 */
[----:B------:R-:W-:Y:S01]  /*0210*/  USEL UR6, URZ, 0x1, !UP2 ;  /* 0x000000013f067887 */ /* 0x000fe2000d000000 */
[----:B-1----:R-:W-:-:S03]  /*0220*/  ISETP.NE.AND P0, PT, R4, RZ, PT ;  /* 0x000000ff0400720c */ /* 0x002fc60003f05270 */
[----:B------:R-:W-:-:S10]  /*0230*/  USEL UR6, UR6, 0x2, UP1 ;  /* 0x0000000206067887 */ /* 0x000fd40008800000 */
[----:B------:R-:W-:Y:S05]  /*0240*/  @P0 BRA `(.L_x_2) ;  /* 0x0000000000480947 */ /* 0x000fea0003800000 */
[----:B------:R-:W1:Y:S01]  /*0250*/  S2UR UR11, SR_CgaCtaId ;  /* 0x00000000000b79c3 */ /* 0x000e620000008800 */
[----:B------:R-:W-:Y:S01]  /*0260*/  UMOV UR4, 0x400 ;  /* 0x0000040000047882 */ /* 0x000fe20000000000 */
[----:B------:R-:W-:Y:S01]  /*0270*/  UMOV UR5, 0x1 ;  /* 0x0000000100057882 */ /* 0x000fe20000000000 */
[----:B------:R-:W-:Y:S01]  /*0280*/  UMOV UR8, 0x80 ;  /* 0x0000008000087882 */ /* 0x000fe20000000000 */
[----:B------:R-:W-:Y:S01]  /*0290*/  ELECT P0, URZ, PT ;  /* 0x00000000003f782f */ /* 0x000fe20003800000 */
[----:B------:R-:W-:-:S04]  /*02a0*/  UIADD3 UR8, -UR8, 0x100000, URZ ;  /* 0x0010000008087890 */ /* 0x000fc8000fffe13f */
[----:B------:R-:W-:Y:S02]  /*02b0*/  USHF.L.U32 UR9, UR8, 0xb, URZ ;  /* 0x0000000b08097899 */ /* 0x000fe4000800063f */
[----:B------:R-:W-:Y:S02]  /*02c0*/  USHF.L.U32 UR8, UR8, 0x1, URZ ;  /* 0x0000000108087899 */ /* 0x000fe4000800063f */
[----:B-1----:R-:W-:Y:S02]  /*02d0*/  ULEA UR11, UR11, UR4, 0x18 ;  /* 0x000000040b0b7291 */ /* 0x002fe4000f8ec03f */
[----:B------:R-:W-:-:S04]  /*02e0*/  UIADD3 UR4, -UR5, 0x100000, URZ ;  /* 0x0010000005047890 */ /* 0x000fc8000fffe13f */
[----:B------:R-:W-:Y:S02]  /*02f0*/  USHF.L.U32 UR5, UR4, 0xb, URZ ;  /* 0x0000000b04057899 */ /* 0x000fe4000800063f */
[----:B------:R-:W-:Y:S01]  /*0300*/  USHF.L.U32 UR4, UR4, 0x1, URZ ;  /* 0x0000000104047899 */ /* 0x000fe2000800063f */
[----:B------:R-:W1:Y:S11]  /*0310*/  FENCE.VIEW.ASYNC.S ;  /* 0x00000000000073c6 */ /* 0x000e760000000000 */
[----:B-1----:R1:W2:Y:S01]  /*0320*/  SYNCS.EXCH.64 URZ, [UR11+0xe050], UR4 ;  /* 0x00e050040b3f75b2 */ /* 0x0022a20008000100 */
[----:B------:R1:W3:Y:S01]  /*0330*/  SYNCS.EXCH.64 URZ, [UR11+0xe060], UR8 ;  /* 0x00e060080b3f75b2 */ /* 0x0002e20008000100 */
[----:B------:R1:W4:Y:S01]  /*0340*/  SYNCS.EXCH.64 URZ, [UR11+0xe058], UR4 ;  /* 0x00e058040b3f75b2 */ /* 0x0003220008000100 */
[----:B------:R1:W1:Y:S01]  /*0350*/  SYNCS.EXCH.64 URZ, [UR11+0xe068], UR8 ;  /* 0x00e068080b3f75b2 */ /* 0x0002620008000100 */
[----:B------:R-:W-:Y:S01]  /*0360*/  NOP ;  /* 0x0000000000007918 */ /* 0x000fe20000000000 */
.L_x_2:
[----:B------:R-:W5:Y:S01]  /*0370*/  SHFL.IDX PT, R3, R2, RZ, 0x1f ;  /* 0x00001fff02037589 */ /* 0x000f6200000e0000 */
[----:B------:R-:W-:Y:S01]  /*0380*/  NOP ;  /* 0x0000000000007918 */ /* 0x000fe20000000000 */
[----:B-----5:R-:W-:-:S13]  /*0390*/  ISETP.NE.AND P0, PT, R3, RZ, PT ;  /* 0x000000ff0300720c */ /* 0x020fda0003f05270 */
[----:B------:R-:W-:Y:S05]  /*03a0*/  @P0 BRA `(.L_x_3) ;  /* 0x0000000000600947 */ /* 0x000fea0003800000 */
[----:B-1----:R-:W1:Y:S01]  /*03b0*/  S2UR UR5, SR_CgaCtaId ;  /* 0x00000000000579c3 */ /* 0x002e620000008800 */
[----:B------:R-:W-:Y:S01]  /*03c0*/  UMOV UR4, 0x400 ;  /* 0x0000040000047882 */ /* 0x000fe20000000000 */
[----:B------:R-:W-:Y:S01]  /*03d0*/  UMOV UR8, 0x1 ;  /* 0x0000000100087882 */ /* 0x000fe20000000000 */
[----:B------:R-:W-:Y:S01]  /*03e0*/  UMOV UR12, 0x100 ;  /* 0x00000100000c7882 */ /* 0x000fe20000000000 */
[----:B------:R-:W-:-:S04]  /*03f0*/  UIADD3 UR8, -UR8, 0x100000, URZ ;  /* 0x0010000008087890 */ /* 0x000fc8000fffe13f */
[----:B------:R-:W-:Y:S02]  /*0400*/  USHF.L.U32 UR9, UR8, 0xb, URZ ;  /* 0x0000000b08097899 */ /* 0x000fe4000800063f */
[----:B------:R-:W-:Y:S01]  /*0410*/  USHF.L.U32 UR8, UR8, 0x1, URZ ;  /* 0x0000000108087899 */ /* 0x000fe2000800063f */
[----:B------:R-:W-:Y:S01]  /*0420*/  ELECT P0, URZ, PT ;  /* 0x00000000003f782f */ /* 0x000fe20003800000 */
[----:B-1----:R-:W-:Y:S02]  /*0430*/  ULEA UR11, UR5, UR4, 0x18 ;  /* 0x00000004050b7291 */ /* 0x002fe4000f8ec03f */
[----:B------:R-:W-:-:S04]  /*0440*/  UIADD3 UR4, -UR12, 0x100000, URZ ;  /* 0x001000000c047890 */ /* 0x000fc8000fffe13f */
[----:B------:R-:W-:Y:S02]  /*0450*/  USHF.L.U32 UR5, UR4, 0xb, URZ ;  /* 0x0000000b04057899 */ /* 0x000fe4000800063f */
[----:B------:R-:W-:Y:S01]  /*0460*/  USHF.L.U32 UR4, UR4, 0x1, URZ ;  /* 0x0000000104047899 */ /* 0x000fe2000800063f */
[----:B------:R-:W1:Y:S03]  /*0470*/  FENCE.VIEW.ASYNC.S ;  /* 0x00000000000073c6 */ /* 0x000e660000000000 */
[----:B-1----:R1:W1:Y:S08]  /*0480*/  SYNCS.EXCH.64 URZ, [UR11+0xe000], UR8 ;  /* 0x00e000080b3f75b2 */ /* 0x0022700008000100 */
[----:B------:R1:W1:Y:S01]  /*0490*/  SYNCS.EXCH.64 URZ, [UR11+0xe028], UR4 ;  /* 0x00e028040b3f75b2 */ /* 0x0002620008000100 */
        /* <DEDUP_REMOVED lines=8> */
[----:B------:R-:W-:Y:S01]  /*0520*/  NOP ;  /* 0x0000000000007918 */ /* 0x000fe20000000000 */
.L_x_3:
        /* <DEDUP_REMOVED lines=21> */
[----:B------:R-:W-:Y:S01]  /*0680*/  NOP ;  /* 0x0000000000007918 */ /* 0x000fe20000000000 */
.L_x_4:
[----:B------:R-:W5:Y:S01]  /*0690*/  SHFL.IDX PT, R3, R2, RZ, 0x1f ;  /* 0x00001fff02037589 */ /* 0x000f6200000e0000 */
[----:B------:R-:W-:Y:S01]  /*06a0*/  ELECT P0, URZ, PT ;  /* 0x00000000003f782f */ /* 0x000fe20003800000 */
[----:B------:R-:W-:Y:S01]  /*06b0*/  NOP ;  /* 0x0000000000007918 */ /* 0x000fe20000000000 */
[----:B-1----:R-:W-:Y:S02]  /*06c0*/  UMOV UR4, 0x80 ;  /* 0x0000008000047882 */ /* 0x002fe40000000000 */
[C---:B-----5:R-:W-:Y:S02]  /*06d0*/  ISETP.NE.OR P0, PT, R3.reuse, RZ, !P0 ;  /* 0x000000ff0300720c */ /* 0x060fe40004705670 */
[----:B------:R-:W-:-:S11]  /*06e0*/  ISETP.NE.AND P2, PT, R3, RZ, PT ;  /* 0x000000ff0300720c */ /* 0x000fd60003f45270 */
[----:B------:R-:W-:Y:S01]  /*06f0*/  VOTEU.ALL UP2, P0 ;  /* 0x00000000003f7886 */ /* 0x000fe20000040000 */
[----:B------:R-:W-:Y:S01]  /*0700*/  VOTEU.ALL UP3, P0 ;  /* 0x00000000003f7886 */ /* 0x000fe20000060000 */
[----:B------:R-:W-:Y:S01]  /*0710*/  VOTEU.ALL UP4, P0 ;  /* 0x00000000003f7886 */ /* 0x000fe20000080000 */
[----:B------:R-:W-:Y:S02]  /*0720*/  VOTEU.ALL UP5, P0 ;  /* 0x00000000003f7886 */ /* 0x000fe400000a0000 */
[----:B------:R-:W1:Y:S01]  /*0730*/  @!UP2 S2UR UR9, SR_CgaCtaId ;  /* 0x000000000009a9c3 */ /* 0x000e620000008800 */
[----:B------:R-:W-:Y:S01]  /*0740*/  @!UP2 UMOV UR8, 0x400 ;  /* 0x000004000008a882 */ /* 0x000fe20000000000 */
[----:B------:R-:W-:-:S04]  /*0750*/  @!UP2 UIADD3 UR4, -UR4, 0x100000, URZ ;  /* 0x001000000404a890 */ /* 0x000fc8000fffe13f */
[----:B------:R-:W-:Y:S02]  /*0760*/  @!UP2 USHF.L.U32 UR5, UR4, 0xb, URZ ;  /* 0x0000000b0405a899 */ /* 0x000fe4000800063f */
[----:B------:R-:W-:Y:S02]  /*0770*/  @!UP2 USHF.L.U32 UR4, UR4, 0x1, URZ ;  /* 0x000000010404a899 */ /* 0x000fe4000800063f */
[----:B-1----:R-:W-:Y:S01]  /*0780*/  @!UP2 ULEA UR8, UR9, UR8, 0x18 ;  /* 0x000000080908a291 */ /* 0x002fe2000f8ec03f */
[----:B------:R-:W-:Y:S01]  /*0790*/  VOTEU.ALL UP2, P0 ;  /* 0x00000000003f7886 */ /* 0x000fe20000040000 */
[----:B------:R-:W1:Y:S10]  /*07a0*/  FENCE.VIEW.ASYNC.S ;  /* 0x00000000000073c6 */ /* 0x000e740000000000 */
[----:B-1----:R1:W1:Y:S01]  /*07b0*/  @!UP2 SYNCS.EXCH.64 URZ, [UR8+0xe090], UR4 ;  /* 0x00e09004083fa5b2 */ /* 0x0022620008000100 */
[----:B------:R1:W1:Y:S01]  /*07c0*/  @!UP3 SYNCS.EXCH.64 URZ, [UR8+0xe098], UR4 ;  /* 0x00e09804083fb5b2 */ /* 0x0002620008000100 */
[----:B------:R1:W1:Y:S01]  /*07d0*/  @!UP4 SYNCS.EXCH.64 URZ, [UR8+0xe0a0], UR4 ;  /* 0x00e0a004083fc5b2 */ /* 0x0002620008000100 */
[----:B------:R1:W1:Y:S01]  /*07e0*/  @!UP5 SYNCS.EXCH.64 URZ, [UR8+0xe0a8], UR4 ;  /* 0x00e0a804083fd5b2 */ /* 0x0002620008000100 */
[----:B------:R-:W-:Y:S01]  /*07f0*/  NOP ;  /* 0x0000000000007918 */ /* 0x000fe20000000000 */
[----:B------:R-:W-:Y:S05]  /*0800*/  @P2 BRA `(.L_x_5) ;  /* 0x0000000000482947 */ /* 0x000fea0003800000 */
[----:B-1----:R-:W1:Y:S01]  /*0810*/  S2UR UR5, SR_CgaCtaId ;  /* 0x00000000000579c3 */ /* 0x002e620000008800 */
[----:B------:R-:W-:Y:S01]  /*0820*/  UMOV UR4, 0x400 ;  /* 0x0000040000047882 */ /* 0x000fe20000000000 */
[----:B------:R-:W-:Y:S01]  /*0830*/  UMOV UR8, 0x20 ;  /* 0x0000002000087882 */ /* 0x000fe20000000000 */
[----:B------:R-:W-:Y:S01]  /*0840*/  UMOV UR9, 0x80 ;  /* 0x0000008000097882 */ /* 0x000fe20000000000 */
[----:B------:R-:W-:Y:S01]  /*0850*/  ELECT P0, URZ, PT ;  /* 0x00000000003f782f */ /* 0x000fe20003800000 */
[----:B-1----:R-:W-:Y:S02]  /*0860*/  ULEA UR11, UR5, UR4, 0x18 ;  /* 0x00000004050b7291 */ /* 0x002fe4000f8ec03f */
[----:B------:R-:W-:-:S04]  /*0870*/  UIADD3 UR4, -UR8, 0x100000, URZ ;  /* 0x0010000008047890 */ /* 0x000fc8000fffe13f */
[----:B------:R-:W-:Y:S02]  /*0880*/  USHF.L.U32 UR5, UR4, 0xb, URZ ;  /* 0x0000000b04057899 */ /* 0x000fe4000800063f */
[----:B------:R-:W-:Y:S02]  /*0890*/  USHF.L.U32 UR4, UR4, 0x1, URZ ;  /* 0x0000000104047899 */ /* 0x000fe4000800063f */
        /* <DEDUP_REMOVED lines=9> */
.L_x_5:
[----:B------:R-:W-:Y:S01]  /*0930*/  ISETP.NE.AND P0, PT, RZ, UR38, PT ;  /* 0x00000026ff007c0c */ /* 0x000fe2000bf05270 */
[----:B------:R-:W-:Y:S01]  /*0940*/  IMAD.U32 R2, RZ, RZ, UR10 ;  /* 0x0000000aff027e24 */ /* 0x000fe2000f8e00ff */
[----:B------:R-:W-:Y:S01]  /*0950*/  NOP ;  /* 0x0000000000007918 */ /* 0x000fe20000000000 */
[----:B-1234-:R-:W-:Y:S03]  /*0960*/  BAR.SYNC.DEFER_BLOCKING 0x0 ;  /* 0x0000000000007b1d */ /* 0x01efe60000010000 */
[----:B------:R-:W-:-:S07]  /*0970*/  ISETP.EQ.AND P2, PT, R2, 0x1, P1 ;  /* 0x000000010200780c */ /* 0x000fce0000f42270 */
[----:B------:R-:W-:Y:S06]  /*0980*/  @!P0 BRA `(.L_x_6) ;  /* 0x0000006800888947 */ /* 0x000fec0003800000 */
[----:B------:R-:W-:-:S06]  /*0990*/  UISETP.GT.U32.AND UP2, UPT, UR7, 0x3, UPT ;  /* 0x000000030700788c */ /* 0x000fcc000bf44070 */
[----:B------:R-:W-:-:S13]  /*09a0*/  PLOP3.LUT P0, PT, PT, PT, UP2, 0x80, 0x0 ;  /* 0x000000000000781c */ /* 0x000fda0003f0f028 */
[----:B------:R-:W-:Y:S05]  /*09b0*/  @P0 EXIT ;  /* 0x000000000000094d */ /* 0x000fea0003800000 */
.L_x_7:
[----:B------:R-:W-:-:S08]  /*09c0*/  NOP ;  /* 0x0000000000007918 */ /* 0x000fd00000000000 */
[----:B------:R-:W1:Y:S02]  /*09d0*/  USETMAXREG.TRY_ALLOC.CTAPOOL UP2, 0xf0 ;  /* 0x000000f0000079c8 */ /* 0x000e640008040600 */
[----:B-1----:R-:W-:-:S13]  /*09e0*/  PLOP3.LUT P0, PT, PT, PT, UP2, 0x80, 0x0 ;  /* 0x000000000000781c */ /* 0x002fda0003f0f028 */
[----:B------:R-:W-:Y:S05]  /*09f0*/  @!P0 BRA `(.L_x_7) ;  /* 0xfffffffc00f08947 */ /* 0x000fea000383ffff */
[----:B------:R-:W-:Y:S01]  /*0a00*/  UISETP.NE.AND UP2, UPT, UR38, 0x1, UPT ;  /* 0x000000012600788c */ /* 0x000fe2000bf45270 */
[----:B------:R-:W1:Y:S01]  /*0a10*/  S2UR UR8, SR_CTAID.X ;  /* 0x00000000000879c3 */ /* 0x000e620000002500 */
[----:B------:R-:W-:Y:S01]  /*0a20*/  UMOV UR4, URZ ;  /* 0x0000003f00047c82 */ /* 0x000fe20008000000 */
[----:B------:R-:W-:-:S03]  /*0a30*/  UMOV UR5, URZ ;  /* 0x0000003f00057c82 */ /* 0x000fc60008000000 */
[----:B------:R-:W-:-:S13]  /*0a40*/  PLOP3.LUT P0, PT, PT, PT, UP2, 0x80, 0x0 ;  /* 0x000000000000781c */ /* 0x000fda0003f0f028 */
[----:B------:R-:W-:Y:S05]  /*0a50*/  @!P0 BRA `(.L_x_8) ;  /* 0x00000000003c8947 */ /* 0x000fea0003800000 */
[----:B------:R-:W-:Y:S01]  /*0a60*/  UISETP.NE.AND UP2, UPT, UR38, 0x2, UPT ;  /* 0x000000022600788c */ /* 0x000fe2000bf45270 */
[----:B------:R-:W-:-:S05]  /*0a70*/  UMOV UR5, 0x1 ;  /* 0x0000000100057882 */ /* 0x000fca0000000000 */
[----:B------:R-:W-:-:S13]  /*0a80*/  PLOP3.LUT P1, PT, PT, PT, UP2, 0x80, 0x0 ;  /* 0x000000000000781c */ /* 0x000fda0003f2f028 */
[----:B------:R-:W-:Y:S05]  /*0a90*/  @!P1 BRA `(.L_x_8) ;  /* 0x00000000002c9947 */ /* 0x000fea0003800000 */
[----:B------:R-:W-:-:S06]  /*0aa0*/  UISETP.NE.AND UP2, UPT, UR38, 0x3, UPT ;  /* 0x000000032600788c */ /* 0x000fcc000bf45270 */
[----:B------:R-:W-:-:S13]  /*0ab0*/  PLOP3.LUT P1, PT, PT, PT, UP2, 0x80, 0x0 ;  /* 0x000000000000781c */ /* 0x000fda0003f2f028 */
[----:B------:R-:W-:Y:S05]  /*0ac0*/  @!P1 BRA `(.L_x_9) ;  /* 0x0000000000189947 */ /* 0x000fea0003800000 */
[----:B------:R-:W-:-:S11]  /*0ad0*/  UISETP.NE.AND UP2, UPT, UR38, 0x4, UPT ;  /* 0x000000042600788c */ /* 0x000fd6000bf45270 */
[----:B------:R-:W-:Y:S01]  /*0ae0*/  @!UP2 UMOV UR4, 0x1 ;  /* 0x000000010004a882 */ /* 0x000fe20000000000 */
[----:B------:R-:W-:Y:S01]  /*0af0*/  @!UP2 UMOV UR5, 0x1 ;  /* 0x000000010005a882 */ /* 0x000fe20000000000 */
[----:B------:R-:W-:Y:S01]  /*0b00*/  @UP2 UMOV UR4, URZ ;  /* 0x0000003f00042c82 */ /* 0x000fe20008000000 */
[----:B------:R-:W-:Y:S01]  /*0b10*/  @UP2 UMOV UR5, URZ ;  /* 0x0000003f00052c82 */ /* 0x000fe20008000000 */
[----:B------:R-:W-:Y:S05]  /*0b20*/  BRA `(.L_x_8) ;  /* 0x0000000000087947 */ /* 0x000fea0003800000 */
.L_x_9:
[----:B------:R-:W-:Y:S01]  /*0b30*/  UMOV UR4, 0x1 ;  /* 0x0000000100047882 */ /* 0x000fe20000000000 */
[----:B------:R-:W-:-:S05]  /*0b40*/  UMOV UR5, URZ ;  /* 0x0000003f00057c82 */ /* 0x000fca0008000000 */
.L_x_8:
[----:B------:R-:W-:Y:S05]  /*0b50*/  @!P0 BRA `(.L_x_10) ;  /* 0x0000000000408947 */ /* 0x000fea0003800000 */
[----:B------:R-:W-:-:S06]  /*0b60*/  UISETP.NE.AND UP2, UPT, UR38, 0x2, UPT ;  /* 0x000000022600788c */ /* 0x000fcc000bf45270 */
[----:B------:R-:W-:-:S13]  /*0b70*/  PLOP3.LUT P0, PT, PT, PT, UP2, 0x80, 0x0 ;  /* 0x000000000000781c */ /* 0x000fda0003f0f028 */
[----:B------:R-:W-:Y:S05]  /*0b80*/  @!P0 BRA `(.L_x_11) ;  /* 0x00000000002c8947 */ /* 0x000fea0003800000 */
[----:B------:R-:W-:-:S06]  /*0b90*/  UISETP.NE.AND UP2, UPT, UR38, 0x3, UPT ;  /* 0x000000032600788c */ /* 0x000fcc000bf45270 */
[----:B------:R-:W-:-:S13]  /*0ba0*/  PLOP3.LUT P0, PT, PT, PT, UP2, 0x80, 0x0 ;  /* 0x000000000000781c */ /* 0x000fda0003f0f028 */
[----:B------:R-:W-:Y:S05]  /*0bb0*/  @!P0 BRA `(.L_x_12) ;  /* 0x0000000000188947 */ /* 0x000fea0003800000 */
[----:B------:R-:W-:Y:S01]  /*0bc0*/  UISETP.NE.AND UP2, UPT, UR38, 0x4, UPT ;  /* 0x000000042600788c */ /* 0x000fe2000bf45270 */
[----:B-1----:R-:W-:-:S05]  /*0bd0*/  UMOV UR37, UR8 ;  /* 0x0000000800257c82 */ /* 0x002fca0008000000 */
[----:B------:R-:W-:-:S13]  /*0be0*/  PLOP3.LUT P0, PT, PT, PT, UP2, 0x80, 0x0 ;  /* 0x000000000000781c */ /* 0x000fda0003f0f028 */
[----:B------:R-:W-:Y:S05]  /*0bf0*/  @P0 BRA `(.L_x_13) ;  /* 0x00000000001c0947 */ /* 0x000fea0003800000 */
[----:B------:R-:W-:Y:S01]  /*0c00*/  ULEA UR37, UR8, 0x3, 0x1 ;  /* 0x0000000308257891 */ /* 0x000fe2000f8e083f */
[----:B------:R-:W-:Y:S11]  /*0c10*/  BRA `(.L_x_13) ;  /* 0x0000000000147947 */ /* 0x000ff60003800000 */
.L_x_12:
[----:B-1----:R-:W-:Y:S01]  /*0c20*/  ULEA UR37, UR8, 0x2, 0x1 ;  /* 0x0000000208257891 */ /* 0x002fe2000f8e083f */
[----:B------:R-:W-:Y:S11]  /*0c30*/  BRA `(.L_x_13) ;  /* 0x00000000000c7947 */ /* 0x000ff60003800000 */
.L_x_11:
[----:B-1----:R-:W-:Y:S01]  /*0c40*/  ULEA UR37, UR8, 0x1, 0x1 ;  /* 0x0000000108257891 */ /* 0x002fe2000f8e083f */
[----:B------:R-:W-:Y:S11]  /*0c50*/  BRA `(.L_x_13) ;  /* 0x0000000000047947 */ /* 0x000ff60003800000 */
.L_x_10:
[----:B-1----:R-:W-:-:S12]  /*0c60*/  USHF.L.U32 UR37, UR8, 0x1, URZ ;  /* 0x0000000108257899 */ /* 0x002fd8000800063f */
.L_x_13:
[----:B------:R-:W1:Y:S01]  /*0c70*/  LDC R2, c[0x0][0x28c] ;  /* 0x0000a300ff027b82 */ /* 0x000e620000000800 */
[----:B------:R-:W-:-:S04]  /*0c80*/  ULOP3.LUT UR6, UR6, 0x1, URZ, 0xfc, !UPT ;  /* 0x0000000106067892 */ /* 0x000fc8000f8efc3f */
[----:B------:R-:W-:Y:S02]  /*0c90*/  UISETP.NE.AND UP2, UPT, UR6, 0x3, UPT ;  /* 0x000000030600788c */ /* 0x000fe4000bf45270 */
[----:B------:R-:W-:-:S04]  /*0ca0*/  ULEA UR6, UR8, 0xbf, 0x7 ;  /* 0x000000bf08067891 */ /* 0x000fc8000f8e383f */
[----:B------:R-:W-:Y:S01]  /*0cb0*/  PLOP3.LUT P0, PT, PT, PT, UP2, 0x80, 0x0 ;  /* 0x000000000000781c */ /* 0x000fe20003f0f028 */
[----:B------:R-:W-:Y:S01]  /*0cc0*/  USHF.R.U32.HI UR6, URZ, 0x6, UR6 ;  /* 0x000000063f067899 */ /* 0x000fe20008011606 */
[----:B-1----:R-:W-:-:S05]  /*0cd0*/  VIADD R2, R2, 0x3f ;  /* 0x0000003f02027836 */ /* 0x002fca0000000000 */
[----:B------:R-:W-:-:S04]  /*0ce0*/  SHF.R.S32.HI R3, RZ, 0x1f, R2 ;  /* 0x0000001fff037819 */ /* 0x000fc80000011402 */
[----:B------:R-:W-:-:S04]  /*0cf0*/  LEA.HI R3, R3, R2, RZ, 0x6 ;  /* 0x0000000203037211 */ /* 0x000fc800078f30ff */
[----:B------:R-:W-:-:S04]  /*0d00*/  SHF.R.S32.HI R3, RZ, 0x6, R3 ;  /* 0x00000006ff037819 */ /* 0x000fc80000011403 */
[----:B------:R-:W-:Y:S01]  /*0d10*/  VIMNMX R3, R3, UR6, PT ;  /* 0x0000000603037c48 */ /* 0x000fe2000bfe0100 */
[----:B------:R-:W-:Y:S06]  /*0d20*/  @!P0 BRA `(.L_x_14) ;  /* 0x0000000000048947 */ /* 0x000fec0003800000 */
[----:B------:R-:W-:Y:S01]  /*0d30*/  BPT.TRAP 0x1 ;  /* 0x000000040000795c */ /* 0x000fe20000300000 */
.L_x_14:
[----:B------:R-:W1:Y:S01]  /*0d40*/  S2UR UR6, SR_CgaCtaId ;  /* 0x00000000000679c3 */ /* 0x000e620000008800 */
[----:B------:R-:W-:Y:S01]  /*0d50*/  UMOV UR36, 0x400 ;  /* 0x0000040000247882 */ /* 0x000fe20000000000 */
[----:B------:R-:W-:Y:S01]  /*0d60*/  MOV R6, UR4 ;  /* 0x0000000400067c02 */ /* 0x000fe20008000f00 */
[----:B------:R-:W-:Y:S01]  /*0d70*/  IMAD.U32 R9, RZ, RZ, UR37 ;  /* 0x00000025ff097e24 */ /* 0x000fe2000f8e00ff */
[----:B------:R-:W-:Y:S02]  /*0d80*/  SHF.R.S32.HI R5, RZ, 0x1f, R0 ;  /* 0x0000001fff057819 */ /* 0x000fe40000011400 */
[----:B------:R-:W-:Y:S02]  /*0d90*/  SHF.L.U32 R6, R6, 0x1f, RZ ;  /* 0x0000001f06067819 */ /* 0x000fe400000006ff */
[----:B------:R-:W-:-:S04]  /*0da0*/  LEA.HI R5, R5, R0, RZ, 0x7 ;  /* 0x0000000005057211 */ /* 0x000fc800078f38ff */
[----:B------:R-:W-:-:S05]  /*0db0*/  LOP3.LUT R5, R5, 0xffffff80, RZ, 0xc0, !PT ;  /* 0xffffff8005057812 */ /* 0x000fca00078ec0ff */
[----:B------:R-:W-:-:S05]  /*0dc0*/  IMAD.IADD R5, R0, 0x1, -R5 ;  /* 0x0000000100057824 */ /* 0x000fca00078e0a05 */
[----:B------:R-:W-:Y:S01]  /*0dd0*/  SHF.R.S32.HI R0, RZ, 0x1f, R5 ;  /* 0x0000001fff007819 */ /* 0x000fe20000011405 */
[----:B-1----:R-:W-:-:S03]  /*0de0*/  ULEA UR36, UR6, UR36, 0x18 ;  /* 0x0000002406247291 */ /* 0x002fc6000f8ec03f */
[CC--:B------:R-:W-:Y:S01]  /*0df0*/  LEA.HI R2, R0.reuse, R5.reuse, RZ, 0x2 ;  /* 0x0000000500027211 */ /* 0x0c0fe200078f10ff */
[----:B------:R-:W-:Y:S01]  /*0e00*/  ULEA UR6, UR5, UR36, 0x3 ;  /* 0x0000002405067291 */ /* 0x000fe2000f8e183f */
[----:B------:R-:W-:Y:S02]  /*0e10*/  LEA.HI R0, R0, R5, RZ, 0x5 ;  /* 0x0000000500007211 */ /* 0x000fe400078f28ff */
[--C-:B------:R-:W-:Y:S02]  /*0e20*/  SHF.R.S32.HI R4, RZ, 0x2, R2.reuse ;  /* 0x00000002ff047819 */ /* 0x100fe40000011402 */
[----:B------:R-:W-:Y:S02]  /*0e30*/  SHF.R.S32.HI R7, RZ, 0x1f, R2 ;  /* 0x0000001fff077819 */ /* 0x000fe40000011402 */
[----:B------:R-:W-:Y:S02]  /*0e40*/  SHF.R.S32.HI R0, RZ, 0x5, R0 ;  /* 0x00000005ff007819 */ /* 0x000fe40000011400 */
[----:B------:R-:W1:Y:S01]  /*0e50*/  SYNCS.PHASECHK.TRANS64.TRYWAIT P1, [UR6+0xe050], R6 ;  /* 0x00e05006ff0075a7 */ /* 0x000e620008020146 */
[----:B------:R-:W-:-:S02]  /*0e60*/  LEA.HI R7, R7, R4, RZ, 0x3 ;  /* 0x0000000407077211 */ /* 0x000fc400078f18ff */
[----:B------:R-:W-:Y:S02]  /*0e70*/  LOP3.LUT R2, R2, 0x7ffffffc, RZ, 0xc0, !PT ;  /* 0x7ffffffc02027812 */ /* 0x000fe400078ec0ff */
[----:B------:R-:W-:Y:S02]  /*0e80*/  LOP3.LUT R7, R7, 0xfffffff8, RZ, 0xc0, !PT ;  /* 0xfffffff807077812 */ /* 0x000fe400078ec0ff */
[----:B------:R-:W-:-:S03]  /*0e90*/  IADD3 R5, R5, -R2, RZ ;  /* 0x8000000205057210 */ /* 0x000fc60007ffe0ff */
[----:B------:R-:W-:-:S04]  /*0ea0*/  IMAD.IADD R7, R4, 0x1, -R7 ;  /* 0x0000000104077824 */ /* 0x000fc800078e0a07 */
[----:B------:R-:W-:Y:S01]  /*0eb0*/  IMAD R0, R0, 0x10, R7 ;  /* 0x0000001000007824 */ /* 0x000fe200078e0207 */
[----:B-1----:R-:W-:Y:S06]  /*0ec0*/  @!P1 BRA `(.L_x_15) ;  /* 0x0000007400589947 */ /* 0x002fec0003800000 */
.L_x_101:
[----:B------:R-:W-:Y:S01]  /*0ed0*/  SHF.L.U32 R5, R5, 0x1, RZ ;  /* 0x0000000105057819 */ /* 0x000fe200000006ff */
[----:B------:R-:W-:Y:S01]  /*0ee0*/  IMAD R0, R9, 0x40, R0 ;  /* 0x0000004009007824 */ /* 0x000fe200078e0200 */
[----:B------:R-:W-:Y:S06]  /*0ef0*/  @!P0 BRA `(.L_x_16) ;  /* 0x0000000000048947 */ /* 0x000fec0003800000 */
[----:B------:R-:W-:Y:S01]  /*0f00*/  BPT.TRAP 0x1 ;  /* 0x000000040000795c */ /* 0x000fe20000300000 */
.L_x_16:
[----:B------:R-:W-:Y:S01]  /*0f10*/  SHF.L.U32 R9, RZ, 0x1f, RZ ;  /* 0x0000001fff097819 */ /* 0x000fe200000006ff */
[----:B------:R-:W-:Y:S01]  /*0f20*/  UIADD3 UR21, UR36, 0xe090, URZ ;  /* 0x0000e09024157890 */ /* 0x000fe2000fffe03f */
[----:B------:R-:W-:Y:S02]  /*0f30*/  ISETP.NE.AND P2, PT, RZ, UR7, PT ;  /* 0x00000007ff007c0c */ /* 0x000fe4000bf45270 */
[----:B------:R-:W2:Y:S02]  /*0f40*/  SYNCS.PHASECHK.TRANS64.TRYWAIT P1, [UR36+0xe000], R9 ;  /* 0x00e00009ff0075a7 */ /* 0x000ea40008020164 */
[----:B--2---:R-:W-:Y:S09]  /*0f50*/  @!P1 BRA `(.L_x_17) ;  /* 0x00000074004c9947 */ /* 0x004ff20003800000 */
.L_x_102:
[----:B------:R-:W-:Y:S01]  /*0f60*/  ULEA UR23, UR38, UR21, 0x3 ;  /* 0x0000001526177291 */ /* 0x000fe2000f8e183f */
[----:B--2---:R-:W-:-:S04]  /*0f70*/  SEL R2, RZ, 0x1, P2 ;  /* 0x00000001ff027807 */ /* 0x004fc80001000000 */
[----:B------:R-:W-:-:S04]  /*0f80*/  SHF.L.U32 R2, R2, 0x1f, RZ ;  /* 0x0000001f02027819 */ /* 0x000fc800000006ff */
[----:B------:R-:W2:Y:S02]  /*0f90*/  SYNCS.PHASECHK.TRANS64.TRYWAIT P1, [UR23+-0x8], R2 ;  /* 0xfffff802ff0075a7 */ /* 0x000ea40008020157 */
[----:B--2---:R-:W-:Y:S05]  /*0fa0*/  @!P1 BRA `(.L_x_18) ;  /* 0x0000007400509947 */ /* 0x004fea0003800000 */
.L_x_103:
[----:B------:R-:W-:Y:S01]  /*0fb0*/  USHF.R.U32.HI UR4, URZ, 0x4, UR36 ;  /* 0x000000043f047899 */ /* 0x000fe20008011624 */
[----:B------:R-:W-:Y:S01]  /*0fc0*/  WARPGROUP.ARRIVE ;  /* 0x00000000000079c5 */ /* 0x000fe20000000000 */
[----:B------:R-:W-:Y:S01]  /*0fd0*/  UIADD3 UR6, UR36, 0x4000, URZ ;  /* 0x0000400024067890 */ /* 0x000fe2000fffe03f */
[C---:B------:R-:W-:Y:S01]  /*0fe0*/  IADD3 R11, R5.reuse, 0x9, RZ ;  /* 0x00000009050b7810 */ /* 0x040fe20007ffe0ff */
[----:B------:R-:W-:Y:S01]  /*0ff0*/  ULOP3.LUT UR4, UR4, 0x3fff, URZ, 0xc0, !UPT ;  /* 0x00003fff04047892 */ /* 0x000fe2000f8ec03f */
[C---:B-1----:R-:W-:Y:S01]  /*1000*/  VIADD R7, R5.reuse, 0x8 ;  /* 0x0000000805077836 */ /* 0x042fe20000000000 */
[----:B------:R-:W-:Y:S01]  /*1010*/  USHF.R.U32.HI UR6, URZ, 0x4, UR6 ;  /* 0x000000043f067899 */ /* 0x000fe20008011606 */
[C---:B------:R-:W-:Y:S01]  /*1020*/  ISETP.GE.AND P3, PT, R0.reuse, R11, PT ;  /* 0x0000000b0000720c */ /* 0x040fe20003f66270 */
[----:B------:R-:W-:Y:S01]  /*1030*/  ULOP3.LUT UR4, UR4, 0x10000, URZ, 0xfc, !UPT ;  /* 0x0001000004047892 */ /* 0x000fe2000f8efc3f */
[CC--:B------:R-:W-:Y:S01]  /*1040*/  ISETP.GT.AND P2, PT, R0.reuse, R5.reuse, PT ;  /* 0x000000050000720c */ /* 0x0c0fe20003f44270 */
[----:B------:R-:W-:Y:S01]  /*1050*/  ULOP3.LUT UR20, UR6, 0x3fff, URZ, 0xc0, !UPT ;  /* 0x00003fff06147892 */ /* 0x000fe2000f8ec03f */
[C---:B------:R-:W-:Y:S01]  /*1060*/  VIADD R11, R5.reuse, 0x19 ;  /* 0x00000019050b7836 */ /* 0x040fe20000000000 */
[----:B------:R-:W-:Y:S01]  /*1070*/  ULEA UR4, UR5, UR4, 0x9 ;  /* 0x0000000405047291 */ /* 0x000fe2000f8e483f */
[C---:B------:R-:W-:Y:S01]  /*1080*/  ISETP.GE.AND P4, PT, R0.reuse, R5, PT ;  /* 0x000000050000720c */ /* 0x040fe20003f86270 */
[----:B------:R-:W-:Y:S01]  /*1090*/  ULOP3.LUT UR22, UR20, 0x10000, URZ, 0xfc, !UPT ;  /* 0x0001000014167892 */ /* 0x000fe2000f8efc3f */
[C---:B------:R-:W-:Y:S01]  /*10a0*/  ISETP.GE.AND P6, PT, R0.reuse, R7, PT ;  /* 0x000000070000720c */ /* 0x040fe20003fc6270 */
[----:B------:R-:W-:Y:S01]  /*10b0*/  UMOV UR5, 0x40000040 ;  /* 0x4000004000057882 */ /* 0x000fe20000000000 */
[----:B------:R-:W-:Y:S01]  /*10c0*/  UMOV UR11, 0x40000040 ;  /* 0x40000040000b7882 */ /* 0x000fe20000000000 */
[----:B------:R-:W-:Y:S01]  /*10d0*/  UMOV UR9, UR5 ;  /* 0x0000000500097c82 */ /* 0x000fe20008000000 */
[----:B------:R-:W-:Y:S01]  /*10e0*/  UMOV UR8, UR4 ;  /* 0x0000000400087c82 */ /* 0x000fe20008000000 */
[----:B------:R-:W-:Y:S01]  /*10f0*/  UIADD3 UR12, UR4, 0x4, URZ ;  /* 0x00000004040c7890 */ /* 0x000fe2000fffe03f */
[C---:B------:R-:W-:Y:S01]  /*1100*/  IADD3 R7, R5.reuse, 0x18, RZ ;  /* 0x0000001805077810 */ /* 0x040fe20007ffe0ff */
[----:B------:R-:W-:Y:S01]  /*1110*/  UMOV UR10, UR22 ;  /* 0x00000016000a7c82 */ /* 0x000fe20008000000 */
[----:B------:R-:W-:Y:S01]  /*1120*/  UIADD3 UR14, UR22, 0x4, URZ ;  /* 0x00000004160e7890 */ /* 0x000fe2000fffe03f */
[----:B------:R-:W-:Y:S01]  /*1130*/  HGMMA.64x64x16.F32.BF16 R24, gdesc[UR8], RZ, !UPT, gsb0 ;  /* 0x00e00000081879f0 */ /* 0x000fe2000c0018ff */
[----:B------:R-:W-:Y:S01]  /*1140*/  UIADD3 UR8, UR4, 0x2, URZ ;  /* 0x0000000204087890 */ /* 0x000fe2000fffe03f */
[C---:B------:R-:W-:Y:S01]  /*1150*/  VIADD R13, R5.reuse, 0x10 ;  /* 0x00000010050d7836 */ /* 0x040fe20000000000 */
[----:B------:R-:W-:Y:S01]  /*1160*/  UIADD3 UR10, UR22, 0x2, URZ ;  /* 0x00000002160a7890 */ /* 0x000fe2000fffe03f */
[----:B------:R-:W-:Y:S01]  /*1170*/  VIADD R15, R5, 0x11 ;  /* 0x00000011050f7836 */ /* 0x000fe20000000000 */
[----:B------:R-:W-:Y:S01]  /*1180*/  UMOV UR9, 0x40000040 ;  /* 0x4000004000097882 */ /* 0x000fe20000000000 */
[----:B------:R-:W-:Y:S01]  /*1190*/  UMOV UR11, 0x40000040 ;  /* 0x40000040000b7882 */ /* 0x000fe20000000000 */
[----:B------:R-:W-:Y:S01]  /*11a0*/  UMOV UR13, 0x40000040 ;  /* 0x40000040000d7882 */ /* 0x000fe20000000000 */
[----:B------:R-:W-:Y:S01]  /*11b0*/  UMOV UR15, 0x40000040 ;  /* 0x40000040000f7882 */ /* 0x000fe20000000000 */
[----:B------:R-:W-:Y:S01]  /*11c0*/  UIADD3 UR16, UR4, 0x6, URZ ;  /* 0x0000000604107890 */ /* 0x000fe2000fffe03f */
[C---:B------:R-:W-:Y:S01]  /*11d0*/  ISETP.GE.AND P1, PT, R0.reuse, R13, PT ;  /* 0x0000000d0000720c */ /* 0x040fe20003f26270 */
[----:B------:R-:W-:Y:S01]  /*11e0*/  UIADD3 UR18, UR22, 0x6, URZ ;  /* 0x0000000616127890 */ /* 0x000fe2000fffe03f */
[----:B------:R-:W-:Y:S01]  /*11f0*/  ISETP.GE.AND P5, PT, R0, R15, PT ;  /* 0x0000000f0000720c */ /* 0x000fe20003fa6270 */
[----:B------:R-:W-:Y:S01]  /*1200*/  UMOV UR17, 0x40000040 ;  /* 0x4000004000117882 */ /* 0x000fe20000000000 */
[----:B------:R-:W-:Y:S01]  /*1210*/  UMOV UR19, 0x40000040 ;  /* 0x4000004000137882 */ /* 0x000fe20000000000 */
[----:B------:R-:W-:Y:S01]  /*1220*/  P2R R6, PR, RZ, 0x1 ;  /* 0x00000001ff067803 */ /* 0x000fe20000000000 */
[----:B------:R-:W-:Y:S01]  /*1230*/  ULDC UR6, c[0x0][0x604] ;  /* 0x0001810000067ab9 */ /* 0x000fe20000000800 */
[----:B------:R-:W-:-:S04]  /*1240*/  USHF.L.U32 UR7, UR7, 0x3, URZ ;  /* 0x0000000307077899 */ /* 0x000fc8000800063f */
[----:B------:R-:W-:Y:S01]  /*1250*/  ULOP3.LUT UR7, UR7, 0x8, URZ, 0xc, !UPT ;  /* 0x0000000807077892 */ /* 0x000fe2000f8e0c3f */
[----:B------:R-:W-:Y:S02]  /*1260*/  WARPGROUP.DEPBAR.LE gsb0, 0x0 ;  /* 0x00008000000079c5 */ /* 0x000fe40000010000 */
[----:B------:R-:W-:-:S06]  /*1270*/  WARPGROUP.ARRIVE ;  /* 0x00000000000079c5 */ /* 0x000fcc0000000000 */
[----:B------:R-:W-:Y:S03]  /*1280*/  HGMMA.64x64x16.F32.BF16 R24, gdesc[UR8], R24, gsb0 ;  /* 0x00e00000081879f0 */ /* 0x000fe60008001818 */
[----:B------:R-:W-:Y:S02]  /*1290*/  WARPGROUP.DEPBAR.LE gsb0, 0x0 ;  /* 0x00008000000079c5 */ /* 0x000fe40000010000 */
[----:B------:R-:W-:-:S06]  /*12a0*/  WARPGROUP.ARRIVE ;  /* 0x00000000000079c5 */ /* 0x000fcc0000000000 */
[----:B------:R-:W-:Y:S03]  /*12b0*/  HGMMA.64x64x16.F32.BF16 R24, gdesc[UR12], R24, gsb0 ;  /* 0x00e000000c1879f0 */ /* 0x000fe60008001818 */
[----:B------:R-:W-:Y:S02]  /*12c0*/  WARPGROUP.DEPBAR.LE gsb0, 0x0 ;  /* 0x00008000000079c5 */ /* 0x000fe40000010000 */
[----:B------:R-:W-:-:S06]  /*12d0*/  WARPGROUP.ARRIVE ;  /* 0x00000000000079c5 */ /* 0x000fcc0000000000 */
[----:B------:R-:W-:Y:S03]  /*12e0*/  HGMMA.64x64x16.F32.BF16 R24, gdesc[UR16], R24, gsb0 ;  /* 0x00e00000101879f0 */ /* 0x000fe60008001818 */
[----:B------:R-:W-:Y:S02]  /*12f0*/  WARPGROUP.DEPBAR.LE gsb0, 0x0 ;  /* 0x00008000000079c5 */ /* 0x000fe40000010000 */
[----:B------:R-:W-:Y:S02]  /*1300*/  FSEL R25, R25, -INF , P2 ;  /* 0xff80000019197808 */ /* 0x000fe40001000000 */
[----:B------:R-:W-:Y:S02]  /*1310*/  FSEL R31, R31, -INF , P2 ;  /* 0xff8000001f1f7808 */ /* 0x000fe40001000000 */
[----:B------:R-:W-:Y:S02]  /*1320*/  ISETP.GE.AND P2, PT, R0, R11, PT ;  /* 0x0000000b0000720c */ /* 0x000fe40003f46270 */
[----:B------:R-:W-:-:S02]  /*1330*/  IADD3 R11, R5, 0x21, RZ ;  /* 0x00000021050b7810 */ /* 0x000fc40007ffe0ff */
[----:B------:R-:W-:Y:S02]  /*1340*/  FSEL R24, R24, -INF , P4 ;  /* 0xff80000018187808 */ /* 0x000fe40002000000 */
[----:B------:R-:W-:Y:S02]  /*1350*/  FSEL R30, R30, -INF , P4 ;  /* 0xff8000001e1e7808 */ /* 0x000fe40002000000 */
[C---:B------:R-:W-:Y:S01]  /*1360*/  ISETP.GE.AND P4, PT, R0.reuse, R7, PT ;  /* 0x000000070000720c */ /* 0x040fe20003f86270 */
[----:B------:R-:W-:Y:S01]  /*1370*/  VIADD R7, R5, 0x20 ;  /* 0x0000002005077836 */ /* 0x000fe20000000000 */
[----:B------:R-:W-:Y:S02]  /*1380*/  FSEL R29, R29, -INF , P3 ;  /* 0xff8000001d1d7808 */ /* 0x000fe40001800000 */
[----:B------:R-:W-:Y:S02]  /*1390*/  FSEL R35, R35, -INF , P3 ;  /* 0xff80000023237808 */ /* 0x000fe40001800000 */
[----:B------:R-:W-:-:S02]  /*13a0*/  ISETP.GE.AND P3, PT, R0, R11, PT ;  /* 0x0000000b0000720c */ /* 0x000fc40003f66270 */
[----:B------:R-:W-:Y:S02]  /*13b0*/  FSEL R28, R28, -INF , P6 ;  /* 0xff8000001c1c7808 */ /* 0x000fe40003000000 */
[----:B------:R-:W-:Y:S02]  /*13c0*/  FMNMX R11, R24, R25, !PT ;  /* 0x00000019180b7209 */ /* 0x000fe40007800000 */
[----:B------:R-:W-:Y:S02]  /*13d0*/  FSEL R34, R34, -INF , P6 ;  /* 0xff80000022227808 */ /* 0x000fe40003000000 */
[----:B------:R-:W-:Y:S01]  /*13e0*/  ISETP.GE.AND P6, PT, R0, R7, PT ;  /* 0x000000070000720c */ /* 0x000fe20003fc6270 */
[----:B------:R-:W-:Y:S01]  /*13f0*/  VIADD R7, R5, 0x28 ;  /* 0x0000002805077836 */ /* 0x000fe20000000000 */
[----:B------:R-:W-:Y:S02]  /*1400*/  FMNMX R2, R28, R11, !PT ;  /* 0x0000000b1c027209 */ /* 0x000fe40007800000 */
[----:B------:R-:W-:-:S02]  /*1410*/  FSEL R32, R32, -INF , P1 ;  /* 0xff80000020207808 */ /* 0x000fc40000800000 */
[----:B------:R-:W-:Y:S02]  /*1420*/  FMNMX R11, R29, R2, !PT ;  /* 0x000000021d0b7209 */ /* 0x000fe40007800000 */
[----:B------:R-:W-:Y:S02]  /*1430*/  FSEL R38, R38, -INF , P1 ;  /* 0xff80000026267808 */ /* 0x000fe40000800000 */
[----:B------:R-:W-:Y:S01]  /*1440*/  ISETP.GE.AND P1, PT, R0, R7, PT ;  /* 0x000000070000720c */ /* 0x000fe20003f26270 */
[----:B------:R-:W-:Y:S01]  /*1450*/  VIADD R7, R5, 0x29 ;  /* 0x0000002905077836 */ /* 0x000fe20000000000 */
[----:B------:R-:W-:Y:S02]  /*1460*/  FSEL R33, R33, -INF , P5 ;  /* 0xff80000021217808 */ /* 0x000fe40002800000 */
[----:B------:R-:W-:Y:S02]  /*1470*/  FMNMX R2, R32, R11, !PT ;  /* 0x0000000b20027209 */ /* 0x000fe40007800000 */
[----:B------:R-:W-:-:S02]  /*1480*/  FSEL R39, R39, -INF , P5 ;  /* 0xff80000027277808 */ /* 0x000fc40002800000 */
[----:B------:R-:W-:Y:S02]  /*1490*/  ISETP.GE.AND P5, PT, R0, R7, PT ;  /* 0x000000070000720c */ /* 0x000fe40003fa6270 */
[----:B------:R-:W-:Y:S02]  /*14a0*/  FSEL R36, R36, -INF , P4 ;  /* 0xff80000024247808 */ /* 0x000fe40002000000 */
[----:B------:R-:W-:Y:S02]  /*14b0*/  FMNMX R11, R33, R2, !PT ;  /* 0x00000002210b7209 */ /* 0x000fe40007800000 */
[----:B------:R-:W-:Y:S02]  /*14c0*/  IADD3 R7, R5, 0x38, RZ ;  /* 0x0000003805077810 */ /* 0x000fe40007ffe0ff */
[----:B------:R-:W-:Y:S02]  /*14d0*/  FSEL R42, R42, -INF , P4 ;  /* 0xff8000002a2a7808 */ /* 0x000fe40002000000 */
[----:B------:R-:W-:-:S02]  /*14e0*/  FSEL R37, R37, -INF , P2 ;  /* 0xff80000025257808 */ /* 0x000fc40001000000 */
[----:B------:R-:W-:Y:S02]  /*14f0*/  FMNMX R4, R36, R11, !PT ;  /* 0x0000000b24047209 */ /* 0x000fe40007800000 */
[----:B------:R-:W-:Y:S01]  /*1500*/  ISETP.GE.AND P4, PT, R0, R7, PT ;  /* 0x000000070000720c */ /* 0x000fe20003f86270 */
[----:B------:R-:W-:Y:S01]  /*1510*/  VIADD R7, R5, 0x39 ;  /* 0x0000003905077836 */ /* 0x000fe20000000000 */
[----:B------:R-:W-:Y:S02]  /*1520*/  FSEL R40, R40, -INF , P6 ;  /* 0xff80000028287808 */ /* 0x000fe40003000000 */
[----:B------:R-:W-:Y:S02]  /*1530*/  FMNMX R11, R37, R4, !PT ;  /* 0x00000004250b7209 */ /* 0x000fe40007800000 */
[----:B------:R-:W-:Y:S02]  /*1540*/  IADD3 R2, R0, 0x8, RZ ;  /* 0x0000000800027810 */ /* 0x000fe40007ffe0ff */
[----:B------:R-:W-:-:S02]  /*1550*/  FSEL R43, R43, -INF , P2 ;  /* 0xff8000002b2b7808 */ /* 0x000fc40001000000 */
[----:B------:R-:W-:Y:S01]  /*1560*/  ISETP.GE.AND P2, PT, R0, R7, PT ;  /* 0x000000070000720c */ /* 0x000fe20003f46270 */
[----:B------:R-:W-:Y:S01]  /*1570*/  VIADD R7, R5, 0x30 ;  /* 0x0000003005077836 */ /* 0x000fe20000000000 */
[----:B------:R-:W-:Y:S02]  /*1580*/  FSEL R52, R52, -INF , P4 ;  /* 0xff80000034347808 */ /* 0x000fe40002000000 */
[----:B------:R-:W-:Y:S02]  /*1590*/  FSEL R41, R41, -INF , P3 ;  /* 0xff80000029297808 */ /* 0x000fe40001800000 */
[----:B------:R-:W-:Y:S02]  /*15a0*/  FMNMX R4, R40, R11, !PT ;  /* 0x0000000b28047209 */ /* 0x000fe40007800000 */
[----:B------:R-:W-:Y:S02]  /*15b0*/  ISETP.GE.AND P4, PT, R2, R5, PT ;  /* 0x000000050200720c */ /* 0x000fe40003f86270 */
[----:B------:R-:W-:-:S02]  /*15c0*/  FSEL R53, R53, -INF , P2 ;  /* 0xff80000035357808 */ /* 0x000fc40001000000 */
[----:B------:R-:W-:Y:S02]  /*15d0*/  FSEL R44, R44, -INF , P1 ;  /* 0xff8000002c2c7808 */ /* 0x000fe40000800000 */
[----:B------:R-:W-:Y:S02]  /*15e0*/  FMNMX R11, R41, R4, !PT ;  /* 0x00000004290b7209 */ /* 0x000fe40007800000 */
[----:B------:R-:W-:Y:S01]  /*15f0*/  ISETP.GE.AND P2, PT, R0, R7, PT ;  /* 0x000000070000720c */ /* 0x000fe20003f46270 */
[----:B------:R-:W-:Y:S01]  /*1600*/  VIADD R7, R5, 0x31 ;  /* 0x0000003105077836 */ /* 0x000fe20000000000 */
[----:B------:R-:W-:Y:S02]  /*1610*/  FSEL R26, R26, -INF , P4 ;  /* 0xff8000001a1a7808 */ /* 0x000fe40002000000 */
[----:B------:R-:W-:Y:S02]  /*1620*/  ISETP.GT.AND P4, PT, R2, R5, PT ;  /* 0x000000050200720c */ /* 0x000fe40003f84270 */
[----:B------:R-:W-:-:S02]  /*1630*/  FSEL R45, R45, -INF , P5 ;  /* 0xff8000002d2d7808 */ /* 0x000fc40002800000 */
[----:B------:R-:W-:Y:S02]  /*1640*/  FMNMX R4, R44, R11, !PT ;  /* 0x0000000b2c047209 */ /* 0x000fe40007800000 */
[----:B------:R-:W-:Y:S02]  /*1650*/  FSEL R27, R27, -INF , P4 ;  /* 0xff8000001b1b7808 */ /* 0x000fe40002000000 */
[----:B------:R-:W-:Y:S02]  /*1660*/  ISETP.GE.AND P4, PT, R0, R7, PT ;  /* 0x000000070000720c */ /* 0x000fe40003f86270 */
[----:B------:R-:W-:Y:S02]  /*1670*/  FSEL R48, R48, -INF , P2 ;  /* 0xff80000030307808 */ /* 0x000fe40001000000 */
[----:B------:R-:W-:Y:S02]  /*1680*/  FMNMX R7, R45, R4, !PT ;  /* 0x000000042d077209 */ /* 0x000fe40007800000 */
[----:B------:R-:W-:-:S02]  /*1690*/  FSEL R49, R49, -INF , P4 ;  /* 0xff80000031317808 */ /* 0x000fc40002000000 */
[----:B------:R-:W-:Y:S02]  /*16a0*/  FMNMX R4, R48, R7, !PT ;  /* 0x0000000730047209 */ /* 0x000fe40007800000 */
[----:B------:R-:W-:Y:S02]  /*16b0*/  FSEL R46, R46, -INF , P6 ;  /* 0xff8000002e2e7808 */ /* 0x000fe40003000000 */
[----:B------:R-:W-:Y:S02]  /*16c0*/  FMNMX R7, R49, R4, !PT ;  /* 0x0000000431077209 */ /* 0x000fe40007800000 */
[----:B------:R-:W-:Y:S02]  /*16d0*/  FSEL R50, R50, -INF , P1 ;  /* 0xff80000032327808 */ /* 0x000fe40000800000 */
[----:B------:R-:W-:Y:S02]  /*16e0*/  FMNMX R4, R52, R7, !PT ;  /* 0x0000000734047209 */ /* 0x000fe40007800000 */
[----:B------:R-:W-:-:S02]  /*16f0*/  FSEL R47, R47, -INF , P3 ;  /* 0xff8000002f2f7808 */ /* 0x000fc40001800000 */
[----:B------:R-:W-:Y:S02]  /*1700*/  FMNMX R8, R53, R4, !PT ;  /* 0x0000000435087209 */ /* 0x000fe40007800000 */
[----:B------:R-:W-:Y:S02]  /*1710*/  FSEL R51, R51, -INF , P5 ;  /* 0xff80000033337808 */ /* 0x000fe40002800000 */
[----:B------:R-:W-:Y:S01]  /*1720*/  FSEL R54, R54, -INF , P2 ;  /* 0xff80000036367808 */ /* 0x000fe20001000000 */
[----:B------:R-:W1:Y:S01]  /*1730*/  SHFL.BFLY PT, R7, R8, 0x1, 0x1f ;  /* 0x0c201f0008077f89 */ /* 0x000e6200000e0000 */
[----:B------:R-:W-:Y:S02]  /*1740*/  FSEL R55, R55, -INF , P4 ;  /* 0xff80000037377808 */ /* 0x000fe40002000000 */
[----:B-1----:R-:W-:-:S05]  /*1750*/  FMNMX R10, R8, R7, !PT ;  /* 0x00000007080a7209 */ /* 0x002fca0007800000 */
[----:B------:R-:W1:Y:S02]  /*1760*/  SHFL.BFLY PT, R7, R10, 0x2, 0x1f ;  /* 0x0c401f000a077f89 */ /* 0x000e6400000e0000 */
[----:B-1----:R-:W-:Y:S02]  /*1770*/  FMNMX R4, R10, R7, !PT ;  /* 0x000000070a047209 */ /* 0x002fe40007800000 */
[----:B------:R-:W-:Y:S02]  /*1780*/  FMNMX R7, R26, R27, !PT ;  /* 0x0000001b1a077209 */ /* 0x000fe40007800000 */
[----:B------:R-:W-:-:S04]  /*1790*/  FSETP.NEU.AND P0, PT, R4, -INF , PT ;  /* 0xff8000000400780b */ /* 0x000fc80003f0d000 */
[----:B------:R-:W-:Y:S02]  /*17a0*/  FSEL R11, R4, RZ, P0 ;  /* 0x000000ff040b7208 */ /* 0x000fe40000000000 */
[----:B------:R-:W-:Y:S02]  /*17b0*/  ISETP.NE.AND P0, PT, R6, RZ, PT ;  /* 0x000000ff0600720c */ /* 0x000fe40003f05270 */
[----:B------:R-:W-:Y:S01]  /*17c0*/  FMNMX R6, R30, R7, !PT ;  /* 0x000000071e067209 */ /* 0x000fe20007800000 */
[----:B------:R-:W-:-:S03]  /*17d0*/  FMUL R11, R11, UR6 ;  /* 0x000000060b0b7c20 */ /* 0x000fc60008400000 */
[----:B------:R-:W-:Y:S01]  /*17e0*/  FMNMX R7, R31, R6, !PT ;  /* 0x000000061f077209 */ /* 0x000fe20007800000 */
[--C-:B------:R-:W-:Y:S01]  /*17f0*/  FFMA R24, R24, UR6, -R11.reuse ;  /* 0x0000000618187c23 */ /* 0x100fe2000800080b */
[--C-:B------:R-:W-:Y:S01]  /*1800*/  FFMA R28, R28, UR6, -R11.reuse ;  /* 0x000000061c1c7c23 */ /* 0x100fe2000800080b */
[--C-:B------:R-:W-:Y:S01]  /*1810*/  FFMA R25, R25, UR6, -R11.reuse ;  /* 0x0000000619197c23 */ /* 0x100fe2000800080b */
[----:B------:R-:W-:Y:S01]  /*1820*/  FMNMX R6, R34, R7, !PT ;  /* 0x0000000722067209 */ /* 0x000fe20007800000 */
[--C-:B------:R-:W-:Y:S01]  /*1830*/  FFMA R33, R33, UR6, -R11.reuse ;  /* 0x0000000621217c23 */ /* 0x100fe2000800080b */
[----:B------:R-:W-:Y:S01]  /*1840*/  FSETP.GEU.AND P6, PT, R24, -126, PT ;  /* 0xc2fc00001800780b */ /* 0x000fe20003fce000 */
        /* <DEDUP_REMOVED lines=12> */
[----:B------:R-:W-:Y:S01]  /*1910*/  @!P6 FMUL R24, R24, 0.5 ;  /* 0x3f0000001818e820 */ /* 0x000fe20000400000 */
[----:B------:R-:W-:Y:S01]  /*1920*/  FMNMX R6, R42, R7, !PT ;  /* 0x000000072a067209 */ /* 0x000fe20007800000 */
[--C-:B------:R-:W-:Y:S01]  /*1930*/  FFMA R41, R41, UR6, -R11.reuse ;  /* 0x0000000629297c23 */ /* 0x100fe2000800080b */
[----:B------:R-:W-:Y:S01]  /*1940*/  FSETP.GEU.AND P5, PT, R29, -126, PT ;  /* 0xc2fc00001d00780b */ /* 0x000fe20003fae000 */
[----:B------:R-:W-:Y:S01]  /*1950*/  @!P1 FMUL R28, R28, 0.5 ;  /* 0x3f0000001c1c9820 */ /* 0x000fe20000400000 */
[----:B------:R-:W-:Y:S01]  /*1960*/  FMNMX R7, R43, R6, !PT ;  /* 0x000000062b077209 */ /* 0x000fe20007800000 */
[----:B------:R-:W1:Y:S01]  /*1970*/  MUFU.EX2 R24, R24 ;  /* 0x0000001800187308 */ /* 0x000e620000000800 */
[----:B------:R-:W-:Y:S01]  /*1980*/  FSETP.GEU.AND P2, PT, R32, -126, PT ;  /* 0xc2fc00002000780b */ /* 0x000fe20003f4e000 */
[----:B------:R-:W-:Y:S01]  /*1990*/  @!P3 FMUL R25, R25, 0.5 ;  /* 0x3f0000001919b820 */ /* 0x000fe20000400000 */
[----:B------:R-:W-:Y:S01]  /*19a0*/  FMNMX R6, R46, R7, !PT ;  /* 0x000000072e067209 */ /* 0x000fe20007800000 */
[--C-:B------:R-:W-:Y:S01]  /*19b0*/  FFMA R48, R48, UR6, -R11.reuse ;  /* 0x0000000630307c23 */ /* 0x100fe2000800080b */
[--C-:B------:R-:W-:Y:S01]  /*19c0*/  FFMA R49, R49, UR6, -R11.reuse ;  /* 0x0000000631317c23 */ /* 0x100fe2000800080b */
[----:B------:R-:W-:Y:S01]  /*19d0*/  @!P4 FMUL R33, R33, 0.5 ;  /* 0x3f0000002121c820 */ /* 0x000fe20000400000 */
[----:B------:R-:W-:Y:S01]  /*19e0*/  FMNMX R7, R47, R6, !PT ;  /* 0x000000062f077209 */ /* 0x000fe20007800000 */
[----:B------:R-:W2:Y:S01]  /*19f0*/  MUFU.EX2 R28, R28 ;  /* 0x0000001c001c7308 */ /* 0x000ea20000000800 */
[--C-:B------:R-:W-:Y:S01]  /*1a00*/  FFMA R44, R44, UR6, -R11.reuse ;  /* 0x000000062c2c7c23 */ /* 0x100fe2000800080b */
[----:B------:R-:W-:Y:S01]  /*1a10*/  @!P5 FMUL R29, R29, 0.5 ;  /* 0x3f0000001d1dd820 */ /* 0x000fe20000400000 */
[----:B------:R-:W-:Y:S01]  /*1a20*/  FMNMX R6, R50, R7, !PT ;  /* 0x0000000732067209 */ /* 0x000fe20007800000 */
[--C-:B------:R-:W-:Y:S01]  /*1a30*/  FFMA R52, R52, UR6, -R11.reuse ;  /* 0x0000000634347c23 */ /* 0x100fe2000800080b */
[----:B------:R-:W-:Y:S01]  /*1a40*/  FFMA R53, R53, UR6, -R11 ;  /* 0x0000000635357c23 */ /* 0x000fe2000800080b */
[----:B------:R-:W-:Y:S01]  /*1a50*/  @!P2 FMUL R32, R32, 0.5 ;  /* 0x3f0000002020a820 */ /* 0x000fe20000400000 */
[----:B------:R-:W-:Y:S01]  /*1a60*/  FMNMX R7, R51, R6, !PT ;  /* 0x0000000633077209 */ /* 0x000fe20007800000 */
[----:B------:R-:W3:Y:S01]  /*1a70*/  MUFU.EX2 R25, R25 ;  /* 0x0000001900197308 */ /* 0x000ee20000000800 */
[----:B-1----:R-:W-:Y:S01]  /*1a80*/  @!P6 FMUL R24, R24, R24 ;  /* 0x000000181818e220 */ /* 0x002fe20000400000 */
[----:B------:R-:W-:-:S02]  /*1a90*/  FSETP.GEU.AND P6, PT, R36, -126, PT ;  /* 0xc2fc00002400780b */ /* 0x000fc40003fce000 */
[----:B------:R-:W-:-:S04]  /*1aa0*/  FMNMX R6, R54, R7, !PT ;  /* 0x0000000736067209 */ /* 0x000fc80007800000 */
[----:B------:R-:W-:Y:S01]  /*1ab0*/  FMNMX R6, R55, R6, !PT ;  /* 0x0000000637067209 */ /* 0x000fe20007800000 */
[----:B--2---:R-:W-:Y:S01]  /*1ac0*/  @!P1 FMUL R28, R28, R28 ;  /* 0x0000001c1c1c9220 */ /* 0x004fe20000400000 */
[----:B------:R-:W-:Y:S01]  /*1ad0*/  FSETP.GEU.AND P1, PT, R40, -126, PT ;  /* 0xc2fc00002800780b */ /* 0x000fe20003f2e000 */
[----:B------:R-:W1:Y:S02]  /*1ae0*/  MUFU.EX2 R33, R33 ;  /* 0x0000002100217308 */ /* 0x000e640000000800 */
[----:B------:R-:W2:Y:S02]  /*1af0*/  SHFL.BFLY PT, R7, R6, 0x1, 0x1f ;  /* 0x0c201f0006077f89 */ /* 0x000ea400000e0000 */
[----:B------:R-:W-:Y:S01]  /*1b00*/  @!P6 FMUL R36, R36, 0.5 ;  /* 0x3f0000002424e820 */ /* 0x000fe20000400000 */
[----:B---3--:R-:W-:Y:S01]  /*1b10*/  @!P3 FMUL R25, R25, R25 ;  /* 0x000000191919b220 */ /* 0x008fe20000400000 */
[----:B------:R-:W-:Y:S02]  /*1b20*/  FSETP.GEU.AND P3, PT, R37, -126, PT ;  /* 0xc2fc00002500780b */ /* 0x000fe40003f6e000 */
[----:B------:R-:W3:Y:S04]  /*1b30*/  MUFU.EX2 R29, R29 ;  /* 0x0000001d001d7308 */ /* 0x000ee80000000800 */
[----:B------:R-:W-:-:S04]  /*1b40*/  @!P1 FMUL R40, R40, 0.5 ;  /* 0x3f00000028289820 */ /* 0x000fc80000400000 */
[----:B------:R-:W4:Y:S01]  /*1b50*/  MUFU.EX2 R36, R36 ;  /* 0x0000002400247308 */ /* 0x000f220000000800 */
[----:B-1----:R-:W-:Y:S01]  /*1b60*/  @!P4 FMUL R33, R33, R33 ;  /* 0x000000212121c220 */ /* 0x002fe20000400000 */
[----:B------:R-:W-:Y:S01]  /*1b70*/  FSETP.GEU.AND P4, PT, R45, -126, PT ;  /* 0xc2fc00002d00780b */ /* 0x000fe20003f8e000 */
[----:B------:R-:W-:-:S05]  /*1b80*/  @!P3 FMUL R37, R37, 0.5 ;  /* 0x3f0000002525b820 */ /* 0x000fca0000400000 */
[----:B------:R-:W1:Y:S01]  /*1b90*/  MUFU.EX2 R13, R40 ;  /* 0x00000028000d7308 */ /* 0x000e620000000800 */
[----:B---3--:R-:W-:Y:S01]  /*1ba0*/  @!P5 FMUL R29, R29, R29 ;  /* 0x0000001d1d1dd220 */ /* 0x008fe20000400000 */
[----:B--2---:R-:W-:Y:S02]  /*1bb0*/  FMNMX R7, R6, R7, !PT ;  /* 0x0000000706077209 */ /* 0x004fe40007800000 */
[----:B------:R-:W-:-:S03]  /*1bc0*/  FSETP.GEU.AND P5, PT, R41, -126, PT ;  /* 0xc2fc00002900780b */ /* 0x000fc60003fae000 */
[----:B------:R-:W2:Y:S01]  /*1bd0*/  SHFL.BFLY PT, R8, R7, 0x2, 0x1f ;  /* 0x0c401f0007087f89 */ /* 0x000ea200000e0000 */
[----:B------:R-:W3:Y:S01]  /*1be0*/  MUFU.EX2 R32, R32 ;  /* 0x0000002000207308 */ /* 0x000ee20000000800 */
[----:B----4-:R-:W-:Y:S01]  /*1bf0*/  @!P6 FMUL R36, R36, R36 ;  /* 0x000000242424e220 */ /* 0x010fe20000400000 */
[----:B------:R-:W-:Y:S01]  /*1c00*/  FSETP.GEU.AND P6, PT, R48, -126, PT ;  /* 0xc2fc00003000780b */ /* 0x000fe20003fce000 */
[----:B------:R-:W-:-:S05]  /*1c10*/  @!P4 FMUL R45, R45, 0.5 ;  /* 0x3f0000002d2dc820 */ /* 0x000fca0000400000 */
[----:B------:R-:W4:Y:S01]  /*1c20*/  MUFU.EX2 R37, R37 ;  /* 0x0000002500257308 */ /* 0x000f220000000800 */
[----:B-1----:R-:W-:Y:S01]  /*1c30*/  @!P1 FMUL R13, R13, R13 ;  /* 0x0000000d0d0d9220 */ /* 0x002fe20000400000 */
[----:B------:R-:W-:Y:S01]  /*1c40*/  FSETP.GEU.AND P1, PT, R49, -126, PT ;  /* 0xc2fc00003100780b */ /* 0x000fe20003f2e000 */
[----:B------:R-:W-:-:S04]  /*1c50*/  @!P5 FMUL R41, R41, 0.5 ;  /* 0x3f0000002929d820 */ /* 0x000fc80000400000 */
[----:B------:R-:W-:Y:S01]  /*1c60*/  @!P6 FMUL R48, R48, 0.5 ;  /* 0x3f0000003030e820 */ /* 0x000fe20000400000 */
[----:B------:R-:W1:Y:S01]  /*1c70*/  MUFU.EX2 R12, R45 ;  /* 0x0000002d000c7308 */ /* 0x000e620000000800 */
[----:B---3--:R-:W-:Y:S01]  /*1c80*/  @!P2 FMUL R32, R32, R32 ;  /* 0x000000202020a220 */ /* 0x008fe20000400000 */
[----:B------:R-:W-:Y:S02]  /*1c90*/  FSETP.GEU.AND P2, PT, R44, -126, PT ;  /* 0xc2fc00002c00780b */ /* 0x000fe40003f4e000 */
[----:B--2---:R-:W-:-:S03]  /*1ca0*/  FMNMX R8, R7, R8, !PT ;  /* 0x0000000807087209 */ /* 0x004fc60007800000 */
[----:B------:R-:W-:Y:S01]  /*1cb0*/  @!P1 FMUL R49, R49, 0.5 ;  /* 0x3f00000031319820 */ /* 0x000fe20000400000 */
[----:B----4-:R-:W-:Y:S01]  /*1cc0*/  @!P3 FMUL R37, R37, R37 ;  /* 0x000000252525b220 */ /* 0x010fe20000400000 */
[----:B------:R-:W2:Y:S01]  /*1cd0*/  MUFU.EX2 R10, R41 ;  /* 0x00000029000a7308 */ /* 0x000ea20000000800 */
[----:B------:R-:W-:Y:S01]  /*1ce0*/  FSETP.NEU.AND P3, PT, R8, -INF , PT ;  /* 0xff8000000800780b */ /* 0x000fe20003f6d000 */
[----:B------:R-:W-:Y:S01]  /*1cf0*/  FADD R7, R24, R13 ;  /* 0x0000000d18077221 */ /* 0x000fe20000000000 */
[----:B------:R-:W-:-:S03]  /*1d00*/  F2FP.BF16.F32.PACK_AB R24, R25, R24 ;  /* 0x000000181918723e */ /* 0x000fc600000010ff */
[----:B------:R-:W-:Y:S01]  /*1d10*/  @!P2 FMUL R44, R44, 0.5 ;  /* 0x3f0000002c2ca820 */ /* 0x000fe20000400000 */
[----:B------:R-:W-:Y:S01]  /*1d20*/  FSEL R6, R8, RZ, P3 ;  /* 0x000000ff08067208 */ /* 0x000fe20001800000 */
[----:B-1----:R-:W-:Y:S01]  /*1d30*/  @!P4 FMUL R12, R12, R12 ;  /* 0x0000000c0c0cc220 */ /* 0x002fe20000400000 */
[----:B------:R-:W1:Y:S01]  /*1d40*/  MUFU.EX2 R11, R48 ;  /* 0x00000030000b7308 */ /* 0x000e620000000800 */
[----:B------:R-:W-:Y:S02]  /*1d50*/  FSETP.GEU.AND P3, PT, R52, -126, PT ;  /* 0xc2fc00003400780b */ /* 0x000fe40003f6e000 */
[----:B------:R-:W-:-:S04]  /*1d60*/  FMUL R6, R6, UR6 ;  /* 0x0000000606067c20 */ /* 0x000fc80008400000 */
[--C-:B------:R-:W-:Y:S01]  /*1d70*/  FFMA R27, R27, UR6, -R6.reuse ;  /* 0x000000061b1b7c23 */ /* 0x100fe20008000806 */
[----:B------:R-:W3:Y:S01]  /*1d80*/  MUFU.EX2 R14, R49 ;  /* 0x00000031000e7308 */ /* 0x000ee20000000800 */
[--C-:B------:R-:W-:Y:S01]  /*1d90*/  FFMA R30, R30, UR6, -R6.reuse ;  /* 0x000000061e1e7c23 */ /* 0x100fe20008000806 */
[--C-:B------:R-:W-:Y:S01]  /*1da0*/  FFMA R31, R31, UR6, -R6.reuse ;  /* 0x000000061f1f7c23 */ /* 0x100fe20008000806 */
[--C-:B------:R-:W-:Y:S01]  /*1db0*/  FFMA R26, R26, UR6, -R6.reuse ;  /* 0x000000061a1a7c23 */ /* 0x100fe20008000806 */
[----:B------:R-:W-:Y:S01]  /*1dc0*/  FSETP.GEU.AND P4, PT, R27, -126, PT ;  /* 0xc2fc00001b00780b */ /* 0x000fe20003f8e000 */
[----:B--2---:R-:W-:Y:S01]  /*1dd0*/  @!P5 FMUL R10, R10, R10 ;  /* 0x0000000a0a0ad220 */ /* 0x004fe20000400000 */
[----:B------:R-:W-:Y:S01]  /*1de0*/  FSETP.GEU.AND P5, PT, R53, -126, PT ;  /* 0xc2fc00003500780b */ /* 0x000fe20003fae000 */
[----:B------:R-:W-:Y:S01]  /*1df0*/  @!P3 FMUL R52, R52, 0.5 ;  /* 0x3f0000003434b820 */ /* 0x000fe20000400000 */
[----:B------:R-:W2:Y:S01]  /*1e00*/  MUFU.EX2 R15, R44 ;  /* 0x0000002c000f7308 */ /* 0x000ea20000000800 */
[----:B-1----:R-:W-:Y:S01]  /*1e10*/  @!P6 FMUL R11, R11, R11 ;  /* 0x0000000b0b0be220 */ /* 0x002fe20000400000 */
[----:B------:R-:W-:Y:S01]  /*1e20*/  FSETP.GEU.AND P6, PT, R30, -126, PT ;  /* 0xc2fc00001e00780b */ /* 0x000fe20003fce000 */
[--C-:B------:R-:W-:Y:S01]  /*1e30*/  FFMA R35, R35, UR6, -R6.reuse ;  /* 0x0000000623237c23 */ /* 0x100fe20008000806 */
[--C-:B------:R-:W-:Y:S01]  /*1e40*/  FFMA R39, R39, UR6, -R6.reuse ;  /* 0x0000000627277c23 */ /* 0x100fe20008000806 */
[--C-:B------:R-:W-:Y:S01]  /*1e50*/  FFMA R42, R42, UR6, -R6.reuse ;  /* 0x000000062a2a7c23 */ /* 0x100fe20008000806 */
[--C-:B------:R-:W-:Y:S01]  /*1e60*/  FFMA R50, R50, UR6, -R6.reuse ;  /* 0x0000000632327c23 */ /* 0x100fe20008000806 */
[--C-:B------:R-:W-:Y:S01]  /*1e70*/  FFMA R34, R34, UR6, -R6.reuse ;  /* 0x0000000622227c23 */ /* 0x100fe20008000806 */
[----:B------:R-:W1:Y:S01]  /*1e80*/  MUFU.EX2 R17, R52 ;  /* 0x0000003400117308 */ /* 0x000e620000000800 */
[----:B---3--:R-:W-:Y:S01]  /*1e90*/  @!P1 FMUL R14, R14, R14 ;  /* 0x0000000e0e0e9220 */ /* 0x008fe20000400000 */
[----:B------:R-:W-:Y:S01]  /*1ea0*/  FSETP.GEU.AND P1, PT, R31, -126, PT ;  /* 0xc2fc00001f00780b */ /* 0x000fe20003f2e000 */
[----:B------:R-:W-:Y:S01]  /*1eb0*/  @!P4 FMUL R27, R27, 0.5 ;  /* 0x3f0000001b1bc820 */ /* 0x000fe20000400000 */
[----:B------:R-:W-:Y:S01]  /*1ec0*/  @!P5 FMUL R53, R53, 0.5 ;  /* 0x3f0000003535d820 */ /* 0x000fe20000400000 */
[--C-:B------:R-:W-:Y:S01]  /*1ed0*/  FFMA R38, R38, UR6, -R6.reuse ;  /* 0x0000000626267c23 */ /* 0x100fe20008000806 */
[--C-:B------:R-:W-:Y:S01]  /*1ee0*/  FFMA R46, R46, UR6, -R6.reuse ;  /* 0x000000062e2e7c23 */ /* 0x100fe20008000806 */
[----:B------:R-:W-:Y:S01]  /*1ef0*/  @!P6 FMUL R30, R30, 0.5 ;  /* 0x3f0000001e1ee820 */ /* 0x000fe20000400000 */
[----:B------:R-:W3:Y:S01]  /*1f00*/  MUFU.EX2 R16, R53 ;  /* 0x0000003500107308 */ /* 0x000ee20000000800 */
[----:B--2---:R-:W-:Y:S01]  /*1f10*/  @!P2 FMUL R15, R15, R15 ;  /* 0x0000000f0f0fa220 */ /* 0x004fe20000400000 */
[----:B------:R-:W-:Y:S01]  /*1f20*/  FSETP.GEU.AND P2, PT, R26, -126, PT ;  /* 0xc2fc00001a00780b */ /* 0x000fe20003f4e000 */
[--C-:B------:R-:W-:Y:S01]  /*1f30*/  FFMA R51, R51, UR6, -R6.reuse ;  /* 0x0000000633337c23 */ /* 0x100fe20008000806 */
[--C-:B------:R-:W-:Y:S01]  /*1f40*/  FFMA R54, R54, UR6, -R6.reuse ;  /* 0x0000000636367c23 */ /* 0x100fe20008000806 */
[--C-:B------:R-:W-:Y:S01]  /*1f50*/  FFMA R43, R43, UR6, -R6.reuse ;  /* 0x000000062b2b7c23 */ /* 0x100fe20008000806 */
[--C-:B------:R-:W-:Y:S01]  /*1f60*/  FFMA R47, R47, UR6, -R6.reuse ;  /* 0x000000062f2f7c23 */ /* 0x100fe20008000806 */
[----:B------:R-:W-:Y:S01]  /*1f70*/  @!P1 FMUL R31, R31, 0.5 ;  /* 0x3f0000001f1f9820 */ /* 0x000fe20000400000 */
[----:B------:R-:W2:Y:S01]  /*1f80*/  MUFU.EX2 R27, R27 ;  /* 0x0000001b001b7308 */ /* 0x000ea20000000800 */
[----:B-1----:R-:W-:Y:S01]  /*1f90*/  @!P3 FMUL R17, R17, R17 ;  /* 0x000000111111b220 */ /* 0x002fe20000400000 */
[----:B------:R-:W-:Y:S01]  /*1fa0*/  FSETP.GEU.AND P3, PT, R34, -126, PT ;  /* 0xc2fc00002200780b */ /* 0x000fe20003f6e000 */
[----:B------:R-:W-:-:S02]  /*1fb0*/  FFMA R6, R55, UR6, -R6 ;  /* 0x0000000637067c23 */ /* 0x000fc40008000806 */
[----:B------:R-:W-:Y:S02]  /*1fc0*/  FADD R41, R36, R17 ;  /* 0x0000001124297221 */ /* 0x000fe40000000000 */
[----:B------:R-:W-:Y:S01]  /*1fd0*/  @!P2 FMUL R26, R26, 0.5 ;  /* 0x3f0000001a1aa820 */ /* 0x000fe20000400000 */
[----:B------:R1:W4:Y:S01]  /*1fe0*/  MUFU.EX2 R19, R30 ;  /* 0x0000001e00137308 */ /* 0x0003220000000800 */
[----:B---3--:R-:W-:Y:S01]  /*1ff0*/  @!P5 FMUL R16, R16, R16 ;  /* 0x000000101010d220 */ /* 0x008fe20000400000 */
[----:B------:R-:W-:-:S05]  /*2000*/  FSETP.GEU.AND P5, PT, R35, -126, PT ;  /* 0xc2fc00002300780b */ /* 0x000fca0003fae000 */
[----:B------:R-:W-:Y:S01]  /*2010*/  @!P3 FMUL R34, R34, 0.5 ;  /* 0x3f0000002222b820 */ /* 0x000fe20000400000 */
[----:B------:R-:W3:Y:S01]  /*2020*/  MUFU.EX2 R20, R31 ;  /* 0x0000001f00147308 */ /* 0x000ee20000000800 */
[----:B--2---:R-:W-:Y:S01]  /*2030*/  @!P4 FMUL R27, R27, R27 ;  /* 0x0000001b1b1bc220 */ /* 0x004fe20000400000 */
[----:B------:R-:W-:Y:S01]  /*2040*/  FSETP.GEU.AND P4, PT, R39, -126, PT ;  /* 0xc2fc00002700780b */ /* 0x000fe20003f8e000 */
[----:B-1----:R-:W-:-:S04]  /*2050*/  FADD R30, R29, R12 ;  /* 0x0000000c1d1e7221 */ /* 0x002fc80000000000 */
[----:B------:R-:W-:Y:S01]  /*2060*/  @!P5 FMUL R35, R35, 0.5 ;  /* 0x3f0000002323d820 */ /* 0x000fe20000400000 */
[----:B------:R1:W2:Y:S01]  /*2070*/  MUFU.EX2 R18, R26 ;  /* 0x0000001a00127308 */ /* 0x0002a20000000800 */
[----:B----4-:R-:W-:Y:S01]  /*2080*/  @!P6 FMUL R19, R19, R19 ;  /* 0x000000131313e220 */ /* 0x010fe20000400000 */
[----:B------:R-:W-:-:S05]  /*2090*/  FSETP.GEU.AND P6, PT, R42, -126, PT ;  /* 0xc2fc00002a00780b */ /* 0x000fca0003fce000 */
[----:B------:R-:W-:Y:S01]  /*20a0*/  @!P4 FMUL R39, R39, 0.5 ;  /* 0x3f0000002727c820 */ /* 0x000fe20000400000 */
[----:B------:R-:W4:Y:S01]  /*20b0*/  MUFU.EX2 R22, R35 ;  /* 0x0000002300167308 */ /* 0x000f220000000800 */
[----:B---3--:R-:W-:Y:S01]  /*20c0*/  @!P1 FMUL R20, R20, R20 ;  /* 0x0000001414149220 */ /* 0x008fe20000400000 */
[----:B------:R-:W-:Y:S01]  /*20d0*/  FSETP.GEU.AND P1, PT, R50, -126, PT ;  /* 0xc2fc00003200780b */ /* 0x000fe20003f2e000 */
[----:B-1----:R-:W-:-:S04]  /*20e0*/  FADD R26, R32, R11 ;  /* 0x0000000b201a7221 */ /* 0x002fc80000000000 */
[----:B------:R-:W-:Y:S01]  /*20f0*/  @!P6 FMUL R42, R42, 0.5 ;  /* 0x3f0000002a2ae820 */ /* 0x000fe20000400000 */
[----:B------:R-:W1:Y:S01]  /*2100*/  MUFU.EX2 R40, R39 ;  /* 0x0000002700287308 */ /* 0x000e620000000800 */
[----:B--2---:R-:W-:Y:S01]  /*2110*/  @!P2 FMUL R18, R18, R18 ;  /* 0x000000121212a220 */ /* 0x004fe20000400000 */
[----:B------:R-:W-:-:S05]  /*2120*/  FSETP.GEU.AND P2, PT, R38, -126, PT ;  /* 0xc2fc00002600780b */ /* 0x000fca0003f4e000 */
[----:B------:R-:W-:Y:S01]  /*2130*/  @!P1 FMUL R50, R50, 0.5 ;  /* 0x3f00000032329820 */ /* 0x000fe20000400000 */
[----:B------:R-:W2:Y:S01]  /*2140*/  MUFU.EX2 R23, R42 ;  /* 0x0000002a00177308 */ /* 0x000ea20000000800 */
[----:B----4-:R-:W-:Y:S01]  /*2150*/  @!P5 FMUL R22, R22, R22 ;  /* 0x000000161616d220 */ /* 0x010fe20000400000 */
[----:B------:R-:W-:-:S05]  /*2160*/  FSETP.GEU.AND P5, PT, R46, -126, PT ;  /* 0xc2fc00002e00780b */ /* 0x000fca0003fae000 */
[----:B------:R-:W-:Y:S01]  /*2170*/  @!P2 FMUL R38, R38, 0.5 ;  /* 0x3f0000002626a820 */ /* 0x000fe20000400000 */
[----:B------:R3:W4:Y:S01]  /*2180*/  MUFU.EX2 R21, R34 ;  /* 0x0000002200157308 */ /* 0x0007220000000800 */
[----:B-1----:R-:W-:Y:S01]  /*2190*/  @!P4 FMUL R40, R40, R40 ;  /* 0x000000282828c220 */ /* 0x002fe20000400000 */
[----:B------:R-:W-:-:S05]  /*21a0*/  FSETP.GEU.AND P4, PT, R51, -126, PT ;  /* 0xc2fc00003300780b */ /* 0x000fca0003f8e000 */
[----:B------:R-:W-:Y:S01]  /*21b0*/  @!P5 FMUL R46, R46, 0.5 ;  /* 0x3f0000002e2ed820 */ /* 0x000fe20000400000 */
[----:B------:R1:W5:Y:S01]  /*21c0*/  MUFU.EX2 R31, R38 ;  /* 0x00000026001f7308 */ /* 0x0003620000000800 */
[----:B--2---:R-:W-:Y:S01]  /*21d0*/  @!P6 FMUL R23, R23, R23 ;  /* 0x000000171717e220 */ /* 0x004fe20000400000 */
[----:B------:R-:W-:Y:S01]  /*21e0*/  FSETP.GEU.AND P6, PT, R54, -126, PT ;  /* 0xc2fc00003600780b */ /* 0x000fe20003fce000 */
[----:B---3--:R-:W-:Y:S02]  /*21f0*/  FADD R34, R33, R14 ;  /* 0x0000000e21227221 */ /* 0x008fe40000000000 */
[----:B------:R-:W-:Y:S02]  /*2200*/  FADD R42, R18, R23 ;  /* 0x00000017122a7221 */ /* 0x000fe40000000000 */
[----:B------:R-:W-:Y:S01]  /*2210*/  @!P4 FMUL R51, R51, 0.5 ;  /* 0x3f0000003333c820 */ /* 0x000fe20000400000 */
[----:B------:R-:W2:Y:S01]  /*2220*/  MUFU.EX2 R50, R50 ;  /* 0x0000003200327308 */ /* 0x000ea20000000800 */
[----:B----4-:R-:W-:Y:S01]  /*2230*/  @!P3 FMUL R21, R21, R21 ;  /* 0x000000151515b220 */ /* 0x010fe20000400000 */
[----:B------:R-:W-:Y:S01]  /*2240*/  FSETP.GEU.AND P3, PT, R43, -126, PT ;  /* 0xc2fc00002b00780b */ /* 0x000fe20003f6e000 */
[----:B-1----:R-:W-:Y:S01]  /*2250*/  FADD R38, R7, R26 ;  /* 0x0000001a07267221 */ /* 0x002fe20000000000 */
[----:B------:R-:W-:Y:S01]  /*2260*/  FADD R26, R28, R15 ;  /* 0x0000000f1c1a7221 */ /* 0x000fe20000000000 */
[----:B------:R-:W-:Y:S01]  /*2270*/  FADD R7, R25, R10 ;  /* 0x0000000a19077221 */ /* 0x000fe20000000000 */
[----:B------:R-:W-:Y:S01]  /*2280*/  F2FP.BF16.F32.PACK_AB R25, R27, R18 ;  /* 0x000000121b19723e */ /* 0x000fe200000010ff */
[----:B------:R-:W-:Y:S01]  /*2290*/  @!P6 FMUL R54, R54, 0.5 ;  /* 0x3f0000003636e820 */ /* 0x000fe20000400000 */
[----:B------:R-:W1:Y:S01]  /*22a0*/  MUFU.EX2 R46, R46 ;  /* 0x0000002e002e7308 */ /* 0x000e620000000800 */
[----:B-----5:R-:W-:Y:S01]  /*22b0*/  @!P2 FMUL R31, R31, R31 ;  /* 0x0000001f1f1fa220 */ /* 0x020fe20000400000 */
[----:B------:R-:W-:Y:S01]  /*22c0*/  FSETP.GEU.AND P2, PT, R47, -126, PT ;  /* 0xc2fc00002f00780b */ /* 0x000fe20003f4e000 */
[----:B------:R-:W-:Y:S01]  /*22d0*/  FADD R41, R26, R41 ;  /* 0x000000291a297221 */ /* 0x000fe20000000000 */
[----:B------:R-:W-:-:S03]  /*22e0*/  FADD R7, R7, R34 ;  /* 0x0000002207077221 */ /* 0x000fc60000000000 */
[----:B------:R-:W-:Y:S01]  /*22f0*/  @!P3 FMUL R43, R43, 0.5 ;  /* 0x3f0000002b2bb820 */ /* 0x000fe20000400000 */
[----:B------:R-:W3:Y:S01]  /*2300*/  MUFU.EX2 R51, R51 ;  /* 0x0000003300337308 */ /* 0x000ee20000000800 */
[----:B--2---:R-:W-:Y:S01]  /*2310*/  @!P1 FMUL R50, R50, R50 ;  /* 0x0000003232329220 */ /* 0x004fe20000400000 */
[----:B------:R-:W-:Y:S01]  /*2320*/  FSETP.GEU.AND P1, PT, R6, -126, PT ;  /* 0xc2fc00000600780b */ /* 0x000fe20003f2e000 */
[----:B------:R-:W-:Y:S02]  /*2330*/  FADD R38, R38, R41 ;  /* 0x0000002926267221 */ /* 0x000fe40000000000 */
[----:B------:R-:W-:Y:S02]  /*2340*/  FADD R45, R21, R50 ;  /* 0x00000032152d7221 */ /* 0x000fe40000000000 */
[----:B------:R-:W-:Y:S01]  /*2350*/  @!P2 FMUL R47, R47, 0.5 ;  /* 0x3f0000002f2fa820 */ /* 0x000fe20000400000 */
[----:B------:R2:W4:Y:S01]  /*2360*/  MUFU.EX2 R44, R43 ;  /* 0x0000002b002c7308 */ /* 0x0005220000000800 */
[----:B-1----:R-:W-:Y:S01]  /*2370*/  @!P5 FMUL R46, R46, R46 ;  /* 0x0000002e2e2ed220 */ /* 0x002fe20000400000 */
[----:B------:R-:W-:-:S03]  /*2380*/  FADD R42, R42, R45 ;  /* 0x0000002d2a2a7221 */ /* 0x000fc60000000000 */
[----:B------:R-:W-:Y:S02]  /*2390*/  FADD R26, R19, R46 ;  /* 0x0000002e131a7221 */ /* 0x000fe40000000000 */
[----:B------:R-:W-:Y:S01]  /*23a0*/  @!P1 FMUL R6, R6, 0.5 ;  /* 0x3f00000006069820 */ /* 0x000fe20000400000 */
[----:B------:R-:W1:Y:S01]  /*23b0*/  MUFU.EX2 R35, R47 ;  /* 0x0000002f00237308 */ /* 0x000e620000000800 */
[----:B--2---:R-:W-:Y:S01]  /*23c0*/  FADD R43, R37, R16 ;  /* 0x00000010252b7221 */ /* 0x004fe20000000000 */
[----:B---3--:R-:W-:-:S03]  /*23d0*/  @!P4 FMUL R51, R51, R51 ;  /* 0x000000333333c220 */ /* 0x008fc60000400000 */
[----:B------:R-:W-:Y:S01]  /*23e0*/  FADD R30, R30, R43 ;  /* 0x0000002b1e1e7221 */ /* 0x000fe20000000000 */
[----:B------:R-:W-:Y:S02]  /*23f0*/  FADD R43, R22, R51 ;  /* 0x00000033162b7221 */ /* 0x000fe40000000000 */
[----:B------:R-:W2:Y:S01]  /*2400*/  MUFU.EX2 R54, R54 ;  /* 0x0000003600367308 */ /* 0x000ea20000000800 */
[----:B----4-:R-:W-:Y:S01]  /*2410*/  @!P3 FMUL R44, R44, R44 ;  /* 0x0000002c2c2cb220 */ /* 0x010fe20000400000 */
[----:B------:R-:W-:Y:S01]  /*2420*/  FADD R7, R7, R30 ;  /* 0x0000001e07077221 */ /* 0x000fe20000000000 */
[----:B------:R-:W-:Y:S02]  /*2430*/  F2FP.BF16.F32.PACK_AB R30, R37, R36 ;  /* 0x00000024251e723e */ /* 0x000fe400000010ff */
[----:B------:R-:W-:Y:S02]  /*2440*/  F2FP.BF16.F32.PACK_AB R36, R14, R11 ;  /* 0x0000000b0e24723e */ /* 0x000fe400000010ff */
[----:B------:R-:W-:Y:S01]  /*2450*/  F2FP.BF16.F32.PACK_AB R37, R51, R50 ;  /* 0x000000323325723e */ /* 0x000fe200000010ff */
[----:B------:R3:W4:Y:S01]  /*2460*/  MUFU.EX2 R39, R6 ;  /* 0x0000000600277308 */ /* 0x0007220000000800 */
[----:B-1----:R-:W-:-:S04]  /*2470*/  @!P2 FMUL R35, R35, R35 ;  /* 0x000000232323a220 */ /* 0x002fc80000400000 */
[----:B------:R-:W-:Y:S01]  /*2480*/  FADD R34, R20, R35 ;  /* 0x0000002314227221 */ /* 0x000fe20000000000 */
[----:B------:R-:W-:Y:S01]  /*2490*/  F2FP.BF16.F32.PACK_AB R35, R35, R46 ;  /* 0x0000002e2323723e */ /* 0x000fe200000010ff */
[----:B--2---:R-:W-:Y:S01]  /*24a0*/  @!P6 FMUL R54, R54, R54 ;  /* 0x000000363636e220 */ /* 0x004fe20000400000 */
[----:B---3--:R-:W-:Y:S01]  /*24b0*/  FADD R6, R27, R44 ;  /* 0x0000002c1b067221 */ /* 0x008fe20000000000 */
[----:B------:R-:W-:Y:S02]  /*24c0*/  F2FP.BF16.F32.PACK_AB R27, R20, R19 ;  /* 0x00000013141b723e */ /* 0x000fe400000010ff */
[----:B------:R-:W-:Y:S01]  /*24d0*/  FADD R45, R31, R54 ;  /* 0x000000361f2d7221 */ /* 0x000fe20000000000 */
[----:B------:R-:W-:Y:S01]  /*24e0*/  FADD R6, R6, R43 ;  /* 0x0000002b06067221 */ /* 0x000fe20000000000 */
[----:B------:R-:W-:Y:S01]  /*24f0*/  F2FP.BF16.F32.PACK_AB R31, R40, R31 ;  /* 0x0000001f281f723e */ /* 0x000fe200000010ff */
[----:B----4-:R-:W-:Y:S01]  /*2500*/  @!P1 FMUL R39, R39, R39 ;  /* 0x0000002727279220 */ /* 0x010fe20000400000 */
[----:B------:R-:W-:Y:S01]  /*2510*/  FADD R45, R26, R45 ;  /* 0x0000002d1a2d7221 */ /* 0x000fe20000000000 */
[----:B------:R-:W-:-:S02]  /*2520*/  IMAD.U32 R26, RZ, RZ, UR7 ;  /* 0x00000007ff1a7e24 */ /* 0x000fc4000f8e00ff */
[----:B------:R-:W-:Y:S01]  /*2530*/  FADD R47, R40, R39 ;  /* 0x00000027282f7221 */ /* 0x000fe20000000000 */
[----:B------:R-:W-:Y:S01]  /*2540*/  FADD R42, R42, R45 ;  /* 0x0000002d2a2a7221 */ /* 0x000fe20000000000 */
[----:B------:R1:W-:Y:S02]  /*2550*/  SYNCS.ARRIVE.TRANS64.A1T0 RZ, [R26+UR21], RZ ;  /* 0x000000ff1aff79a7 */ /* 0x0003e40008100015 */
[----:B------:R-:W-:Y:S01]  /*2560*/  FADD R47, R34, R47 ;  /* 0x0000002f222f7221 */ /* 0x000fe20000000000 */
[----:B------:R-:W-:-:S03]  /*2570*/  F2FP.BF16.F32.PACK_AB R34, R12, R15 ;  /* 0x0000000f0c22723e */ /* 0x000fc600000010ff */
[----:B------:R-:W-:Y:S01]  /*2580*/  FADD R47, R6, R47 ;  /* 0x0000002f062f7221 */ /* 0x000fe20000000000 */
[----:B------:R-:W-:Y:S01]  /*2590*/  FADD R6, R38, R7 ;  /* 0x0000000726067221 */ /* 0x000fe20000000000 */
[----:B-1----:R-:W-:Y:S02]  /*25a0*/  F2FP.BF16.F32.PACK_AB R26, R29, R28 ;  /* 0x0000001c1d1a723e */ /* 0x002fe400000010ff */
[----:B------:R-:W-:Y:S01]  /*25b0*/  F2FP.BF16.F32.PACK_AB R28, R33, R32 ;  /* 0x00000020211c723e */ /* 0x000fe200000010ff */
[----:B------:R-:W-:Y:S01]  /*25c0*/  FADD R7, R42, R47 ;  /* 0x0000002f2a077221 */ /* 0x000fe20000000000 */
[----:B------:R-:W-:Y:S02]  /*25d0*/  F2FP.BF16.F32.PACK_AB R32, R10, R13 ;  /* 0x0000000d0a20723e */ /* 0x000fe400000010ff */
[----:B------:R-:W-:Y:S02]  /*25e0*/  F2FP.BF16.F32.PACK_AB R38, R16, R17 ;  /* 0x000000111026723e */ /* 0x000fe400000010ff */
[----:B------:R-:W-:-:S02]  /*25f0*/  F2FP.BF16.F32.PACK_AB R29, R22, R21 ;  /* 0x00000015161d723e */ /* 0x000fc400000010ff */
[----:B------:R-:W-:Y:S01]  /*2600*/  F2FP.BF16.F32.PACK_AB R33, R44, R23 ;  /* 0x000000172c21723e */ /* 0x000fe200000010ff */
[----:B------:R-:W-:Y:S06]  /*2610*/  @!P0 BRA `(.L_x_19) ;  /* 0x0000000000048947 */ /* 0x000fec0003800000 */
[----:B------:R-:W-:Y:S01]  /*2620*/  BPT.TRAP 0x1 ;  /* 0x000000040000795c */ /* 0x000fe20000300000 */
.L_x_19:
[----:B------:R-:W1:Y:S02]  /*2630*/  SYNCS.PHASECHK.TRANS64.TRYWAIT P1, [UR36+0xe008], R9 ;  /* 0x00e00809ff0075a7 */ /* 0x000e640008020164 */
[----:B-1----:R-:W-:Y:S05]  /*2640*/  @!P1 BRA `(.L_x_20) ;  /* 0x0000005c00c09947 */ /* 0x002fea0003800000 */
.L_x_104:
[----:B------:R-:W-:Y:S01]  /*2650*/  UIADD3 UR6, UR20, 0x200, URZ ;  /* 0x0000020014067890 */ /* 0x000fe2000fffe03f */
[----:B------:R-:W-:Y:S01]  /*2660*/  WARPGROUP.ARRIVE ;  /* 0x00000000000079c5 */ /* 0x000fe20000000000 */
[----:B------:R-:W-:Y:S01]  /*2670*/  UMOV UR7, 0x40000040 ;  /* 0x4000004000077882 */ /* 0x000fe20000000000 */
[----:B------:R-:W-:-:S06]  /*2680*/  F2FP.BF16.F32.PACK_AB R39, R39, R54 ;  /* 0x000000362727723e */ /* 0x000fcc00000010ff */
[----:B------:R-:W-:Y:S01]  /*2690*/  HGMMA.64x64x16.F32.BF16 R56, R24, gdesc[UR4].tnspB, RZ, !UPT, gsb0 ;  /* 0x40e0000418387df0 */ /* 0x000fe2000c0018ff */
[----:B------:R-:W-:Y:S01]  /*26a0*/  UIADD3 UR6, UR20, 0x280, URZ ;  /* 0x0000028014067890 */ /* 0x000fe2000fffe03f */
[----:B------:R-:W-:Y:S01]  /*26b0*/  UMOV UR7, 0x40000040 ;  /* 0x4000004000077882 */ /* 0x000fe20000000000 */
[----:B------:R-:W-:Y:S02]  /*26c0*/  WARPGROUP.DEPBAR.LE gsb0, 0x0 ;  /* 0x00008000000079c5 */ /* 0x000fe40000010000 */
[----:B------:R-:W-:-:S06]  /*26d0*/  WARPGROUP.ARRIVE ;  /* 0x00000000000079c5 */ /* 0x000fcc0000000000 */
[----:B------:R-:W-:Y:S01]  /*26e0*/  HGMMA.64x64x16.F32.BF16 R56, R28, gdesc[UR4].tnspB, R56, gsb0 ;  /* 0x40e000041c387df0 */ /* 0x000fe20008001838 */
        /* <DEDUP_REMOVED lines=9> */
[----:B------:R-:W-:Y:S03]  /*2780*/  HGMMA.64x64x16.F32.BF16 R56, R36, gdesc[UR4].tnspB, R56, gsb0 ;  /* 0x40e0000424387df0 */ /* 0x000fe60008001838 */
[----:B------:R-:W-:Y:S02]  /*2790*/  WARPGROUP.DEPBAR.LE gsb0, 0x0 ;  /* 0x00008000000079c5 */ /* 0x000fe40000010000 */
[----:B------:R-:W-:Y:S05]  /*27a0*/  @!P0 BRA `(.L_x_21) ;  /* 0x0000000000048947 */ /* 0x000fea0003800000 */
[----:B------:R-:W-:Y:S01]  /*27b0*/  BPT.TRAP 0x1 ;  /* 0x000000040000795c */ /* 0x000fe20000300000 */
.L_x_21:
[----:B------:R-:W-:Y:S01]  /*27c0*/  UISETP.EQ.AND UP0, UPT, UR38, URZ, !UP0 ;  /* 0x0000003f2600728c */ /* 0x000fe2000c702270 */
[----:B-1----:R-:W-:Y:S01]  /*27d0*/  MOV R10, RZ ;  /* 0x000000ff000a7202 */ /* 0x002fe20000000f00 */
[----:B------:R-:W-:Y:S02]  /*27e0*/  UIADD3 UR6, UR36, 0xe028, URZ ;  /* 0x0000e02824067890 */ /* 0x000fe4000fffe03f */
[----:B------:R-:W-:Y:S02]  /*27f0*/  USEL UR7, URZ, 0x1, !UP0 ;  /* 0x000000013f077887 */ /* 0x000fe4000c000000 */
[----:B------:R-:W-:Y:S02]  /*2800*/  UPRMT UR6, URZ, 0x654, UR6 ;  /* 0x000006543f067896 */ /* 0x000fe40008000006 */
[----:B------:R-:W-:-:S04]  /*2810*/  USEL UR7, UR7, 0x2, UP1 ;  /* 0x0000000207077887 */ /* 0x000fc80008800000 */
[----:B------:R-:W-:-:S03]  /*2820*/  UISETP.GT.U32.AND UP0, UPT, UR7, 0x1, UPT ;  /* 0x000000010700788c */ /* 0x000fc6000bf04070 */
[----:B------:R-:W-:Y:S03]  /*2830*/  SYNCS.ARRIVE.TRANS64.RED.A1T0 RZ, [UR6], RZ ;  /* 0x000000ffffff79a7 */ /* 0x000fe60008100406 */
[----:B------:R-:W-:-:S13]  /*2840*/  PLOP3.LUT P1, PT, PT, PT, UP0, 0x80, 0x0 ;  /* 0x000000000000781c */ /* 0x000fda0003f2f008 */
[----:B------:R-:W-:Y:S05]  /*2850*/  @P1 BRA `(.L_x_22) ;  /* 0x0000000000041947 */ /* 0x000fea0003800000 */
[----:B------:R-:W-:Y:S01]  /*2860*/  BPT.TRAP 0x1 ;  /* 0x000000040000795c */ /* 0x000fe20000300000 */
.L_x_22:
[----:B------:R-:W-:Y:S01]  /*2870*/  ISETP.GE.AND P2, PT, R3, 0x4, PT ;  /* 0x000000040300780c */ /* 0x000fe20003f46270 */
[----:B------:R-:W-:Y:S01]  /*2880*/  UMOV UR21, 0x1 ;  /* 0x0000000100157882 */ /* 0x000fe20000000000 */
[----:B------:R-:W-:Y:S01]  /*2890*/  UMOV UR24, 0x2 ;  /* 0x0000000200187882 */ /* 0x000fe20000000000 */
[----:B------:R-:W-:Y:S02]  /*28a0*/  VIADD R5, R5, 0x40 ;  /* 0x0000004005057836 */ /* 0x000fe40000000000 */
[----:B------:R-:W-:-:S08]  /*28b0*/  VIADD R9, R3, 0xfffffffe ;  /* 0xfffffffe03097836 */ /* 0x000fd00000000000 */
[----:B------:R-:W-:Y:S05]  /*28c0*/  @!P2 BRA `(.L_x_23) ;  /* 0x000000180044a947 */ /* 0x000fea0003800000 */
[----:B------:R-:W-:Y:S01]  /*28d0*/  IADD3 R3, R3, -0x3, RZ ;  /* 0xfffffffd03037810 */ /* 0x000fe20007ffe0ff */
[----:B------:R-:W-:Y:S01]  /*28e0*/  IMAD.MOV.U32 R11, RZ, RZ, R4 ;  /* 0x000000ffff0b7224 */ /* 0x000fe200078e0004 */
[----:B------:R-:W-:Y:S01]  /*28f0*/  MOV R10, RZ ;  /* 0x000000ff000a7202 */ /* 0x000fe20000000f00 */
[----:B------:R-:W-:Y:S01]  /*2900*/  IMAD.MOV.U32 R13, RZ, RZ, R8 ;  /* 0x000000ffff0d7224 */ /* 0x000fe200078e0008 */
[----:B------:R-:W-:Y:S01]  /*2910*/  UMOV UR24, 0x2 ;  /* 0x0000000200187882 */ /* 0x000fe20000000000 */
[----:B------:R-:W-:Y:S01]  /*2920*/  UMOV UR21, 0x1 ;  /* 0x0000000100157882 */ /* 0x000fe20000000000 */
[----:B------:R-:W-:-:S05]  /*2930*/  ULDC UR25, c[0x0][0x604] ;  /* 0x0001810000197ab9 */ /* 0x000fca0000000800 */
.L_x_34:
[----:B------:R-:W-:Y:S01]  /*2940*/  PLOP3.LUT P3, PT, PT, PT, UP1, 0x80, 0x0 ;  /* 0x000000000000781c */ /* 0x000fe20003f6f018 */
[----:B------:R-:W-:-:S12]  /*2950*/  IMAD.MOV.U32 R9, RZ, RZ, R3 ;  /* 0x000000ffff097224 */ /* 0x000fd800078e0003 */
[----:B------:R-:W-:Y:S05]  /*2960*/  @!P3 BRA `(.L_x_24) ;  /* 0x000000000004b947 */ /* 0x000fea0003800000 */
[----:B------:R-:W-:Y:S01]  /*2970*/  BPT.TRAP 0x1 ;  /* 0x000000040000795c */ /* 0x000fe20000300000 */
.L_x_24:
[----:B------:R-:W-:Y:S01]  /*2980*/  ULEA UR6, UR24, UR36, 0x3 ;  /* 0x0000002418067291 */ /* 0x000fe2000f8e183f */
[----:B------:R-:W-:-:S08]  /*2990*/  SHF.L.U32 R3, R10, 0x1f, RZ ;  /* 0x0000001f0a037819 */ /* 0x000fd000000006ff */
[----:B------:R-:W1:Y:S02]  /*29a0*/  SYNCS.PHASECHK.TRANS64.TRYWAIT P2, [UR6+0xe000], R3 ;  /* 0x00e00003ff0075a7 */ /* 0x000e640008040146 */
[----:B-1----:R-:W-:Y:S05]  /*29b0*/  @!P2 BRA `(.L_x_25) ;  /* 0x0000005800fca947 */ /* 0x002fea0003800000 */
.L_x_105:
[----:B------:R-:W-:Y:S01]  /*29c0*/  ULEA UR6, UR24, UR22, 0x9 ;  /* 0x0000001618067291 */ /* 0x000fe2000f8e483f */
[----:B------:R-:W-:Y:S01]  /*29d0*/  WARPGROUP.ARRIVE ;  /* 0x00000000000079c5 */ /* 0x000fe20000000000 */
[----:B------:R-:W-:Y:S01]  /*29e0*/  UMOV UR7, 0x40000040 ;  /* 0x4000004000077882 */ /* 0x000fe20000000000 */
[----:B------:R-:W-:Y:S01]  /*29f0*/  UMOV UR11, 0x40000040 ;  /* 0x40000040000b7882 */ /* 0x000fe20000000000 */
[----:B------:R-:W-:Y:S02]  /*2a00*/  UIADD3 UR10, UR6, 0x2, URZ ;  /* 0x00000002060a7890 */ /* 0x000fe4000fffe03f */
[----:B------:R-:W-:Y:S01]  /*2a10*/  UIADD3 UR14, UR6, 0x4, URZ ;  /* 0x00000004060e7890 */ /* 0x000fe2000fffe03f */
[----:B------:R-:W-:Y:S02]  /*2a20*/  UMOV UR15, 0x40000040 ;  /* 0x40000040000f7882 */ /* 0x000fe40000000000 */
[----:B------:R-:W-:Y:S01]  /*2a30*/  HGMMA.64x64x16.F32.BF16 R24, gdesc[UR4], RZ, !UPT, gsb0 ;  /* 0x00e00000041879f0 */ /* 0x000fe2000c0018ff */
[----:B------:R-:W-:Y:S01]  /*2a40*/  UIADD3 UR18, UR6, 0x6, URZ ;  /* 0x0000000606127890 */ /* 0x000fe2000fffe03f */
[----:B------:R-:W-:Y:S01]  /*2a50*/  UMOV UR19, 0x40000040 ;  /* 0x4000004000137882 */ /* 0x000fe20000000000 */
[----:B------:R-:W-:-:S04]  /*2a60*/  UIADD3 UR24, UR24, 0x1, URZ ;  /* 0x0000000118187890 */ /* 0x000fc8000fffe03f */
[----:B------:R-:W-:-:S04]  /*2a70*/  UISETP.NE.AND UP0, UPT, UR24, 0x5, UPT ;  /* 0x000000051800788c */ /* 0x000fc8000bf05270 */
[----:B------:R-:W-:Y:S02]  /*2a80*/  USEL UR6, URZ, 0x1, UP0 ;  /* 0x000000013f067887 */ /* 0x000fe40008000000 */
[----:B------:R-:W-:-:S04]  /*2a90*/  USEL UR24, UR24, URZ, UP0 ;  /* 0x0000003f18187287 */ /* 0x000fc80008000000 */
[----:B------:R-:W-:Y:S01]  /*2aa0*/  LOP3.LUT R88, R10, UR6, RZ, 0x3c, !PT ;  /* 0x000000060a587c12 */ /* 0x000fe2000f8e3cff */
        /* <DEDUP_REMOVED lines=10> */
[----:B------:R-:W-:Y:S05]  /*2b50*/  @!P3 BRA `(.L_x_26) ;  /* 0x000000000004b947 */ /* 0x000fea0003800000 */
[----:B------:R-:W-:Y:S01]  /*2b60*/  BPT.TRAP 0x1 ;  /* 0x000000040000795c */ /* 0x000fe20000300000 */
.L_x_26:
[----:B-1----:R-:W-:Y:S01]  /*2b70*/  FMNMX R4, R24, R11, !PT ;  /* 0x0000000b18047209 */ /* 0x002fe20007800000 */
[----:B------:R-:W-:-:S03]  /*2b80*/  ULEA UR6, UR24, UR36, 0x3 ;  /* 0x0000002418067291 */ /* 0x000fc6000f8e183f */
[----:B------:R-:W-:-:S04]  /*2b90*/  FMNMX R3, R25, R4, !PT ;  /* 0x0000000419037209 */ /* 0x000fc80007800000 */
        /* <DEDUP_REMOVED lines=13> */
[----:B------:R-:W-:-:S05]  /*2c70*/  FMNMX R3, R53, R4, !PT ;  /* 0x0000000435037209 */ /* 0x000fca0007800000 */
[----:B------:R-:W1:Y:S02]  /*2c80*/  SHFL.BFLY PT, R4, R3, 0x1, 0x1f ;  /* 0x0c201f0003047f89 */ /* 0x000e6400000e0000 */
[----:B-1----:R-:W-:Y:S02]  /*2c90*/  FMNMX R8, R3, R4, !PT ;  /* 0x0000000403087209 */ /* 0x002fe40007800000 */
[----:B------:R-:W-:-:S03]  /*2ca0*/  FMNMX R4, R26, R13, !PT ;  /* 0x0000000d1a047209 */ /* 0x000fc60007800000 */
[----:B------:R-:W1:Y:S01]  /*2cb0*/  SHFL.BFLY PT, R15, R8, 0x2, 0x1f ;  /* 0x0c401f00080f7f89 */ /* 0x000e6200000e0000 */
[----:B------:R-:W-:-:S04]  /*2cc0*/  FMNMX R17, R27, R4, !PT ;  /* 0x000000041b117209 */ /* 0x000fc80007800000 */
[----:B------:R-:W-:-:S04]  /*2cd0*/  FMNMX R4, R30, R17, !PT ;  /* 0x000000111e047209 */ /* 0x000fc80007800000 */
[----:B------:R-:W-:-:S04]  /*2ce0*/  FMNMX R17, R31, R4, !PT ;  /* 0x000000041f117209 */ /* 0x000fc80007800000 */
[----:B------:R-:W-:Y:S02]  /*2cf0*/  FMNMX R10, R34, R17, !PT ;  /* 0x00000011220a7209 */ /* 0x000fe40007800000 */
[----:B-1----:R-:W-:Y:S02]  /*2d00*/  FMNMX R4, R8, R15, !PT ;  /* 0x0000000f08047209 */ /* 0x002fe40007800000 */
[----:B------:R-:W-:Y:S02]  /*2d10*/  FMNMX R15, R35, R10, !PT ;  /* 0x0000000a230f7209 */ /* 0x000fe40007800000 */
[----:B------:R-:W-:Y:S02]  /*2d20*/  FSETP.NEU.AND P2, PT, R4, -INF , PT ;  /* 0xff8000000400780b */ /* 0x000fe40003f4d000 */
[----:B------:R-:W-:Y:S02]  /*2d30*/  FMNMX R12, R38, R15, !PT ;  /* 0x0000000f260c7209 */ /* 0x000fe40007800000 */
[----:B------:R-:W-:-:S02]  /*2d40*/  FSEL R10, R4, RZ, P2 ;  /* 0x000000ff040a7208 */ /* 0x000fc40001000000 */
[----:B------:R-:W-:-:S03]  /*2d50*/  FMNMX R15, R39, R12, !PT ;  /* 0x0000000c270f7209 */ /* 0x000fc60007800000 */
[----:B------:R-:W-:Y:S01]  /*2d60*/  FMUL R3, R10, UR25 ;  /* 0x000000190a037c20 */ /* 0x000fe20008400000 */
[----:B------:R-:W-:Y:S01]  /*2d70*/  FMNMX R8, R42, R15, !PT ;  /* 0x0000000f2a087209 */ /* 0x000fe20007800000 */
[----:B------:R-:W-:Y:S02]  /*2d80*/  FADD R10, -R10, R11 ;  /* 0x0000000b0a0a7221 */ /* 0x000fe40000000100 */
[--C-:B------:R-:W-:Y:S01]  /*2d90*/  FFMA R24, R24, UR25, -R3.reuse ;  /* 0x0000001918187c23 */ /* 0x100fe20008000803 */
[--C-:B------:R-:W-:Y:S01]  /*2da0*/  FFMA R25, R25, UR25, -R3.reuse ;  /* 0x0000001919197c23 */ /* 0x100fe20008000803 */
[----:B------:R-:W-:Y:S01]  /*2db0*/  FMNMX R15, R43, R8, !PT ;  /* 0x000000082b0f7209 */ /* 0x000fe20007800000 */
[--C-:B------:R-:W-:Y:S01]  /*2dc0*/  FFMA R28, R28, UR25, -R3.reuse ;  /* 0x000000191c1c7c23 */ /* 0x100fe20008000803 */
[--C-:B------:R-:W-:Y:S01]  /*2dd0*/  FFMA R32, R32, UR25, -R3.reuse ;  /* 0x0000001920207c23 */ /* 0x100fe20008000803 */
[----:B------:R-:W-:Y:S01]  /*2de0*/  FSETP.GEU.AND P5, PT, R24, -126, PT ;  /* 0xc2fc00001800780b */ /* 0x000fe20003fae000 */
        /* <DEDUP_REMOVED lines=12> */
[----:B------:R-:W-:Y:S01]  /*2eb0*/  @!P5 FMUL R24, R24, 0.5 ;  /* 0x3f0000001818d820 */ /* 0x000fe20000400000 */
[----:B------:R-:W-:Y:S01]  /*2ec0*/  FSETP.GEU.AND P4, PT, R29, -126, PT ;  /* 0xc2fc00001d00780b */ /* 0x000fe20003f8e000 */
[----:B------:R-:W-:Y:S01]  /*2ed0*/  @!P3 FMUL R25, R25, 0.5 ;  /* 0x3f0000001919b820 */ /* 0x000fe20000400000 */
[----:B------:R-:W-:Y:S01]  /*2ee0*/  FMNMX R15, R51, R8, !PT ;  /* 0x00000008330f7209 */ /* 0x000fe20007800000 */
[--C-:B------:R-:W-:Y:S01]  /*2ef0*/  FFMA R44, R44, UR25, -R3.reuse ;  /* 0x000000192c2c7c23 */ /* 0x100fe20008000803 */
[--C-:B------:R-:W-:Y:S01]  /*2f00*/  FFMA R45, R45, UR25, -R3.reuse ;  /* 0x000000192d2d7c23 */ /* 0x100fe20008000803 */
[----:B------:R-:W1:Y:S01]  /*2f10*/  MUFU.EX2 R24, R24 ;  /* 0x0000001800187308 */ /* 0x000e620000000800 */
[----:B------:R-:W-:Y:S01]  /*2f20*/  FMNMX R8, R54, R15, !PT ;  /* 0x0000000f36087209 */ /* 0x000fe20007800000 */
[----:B------:R-:W-:Y:S01]  /*2f30*/  @!P2 FMUL R28, R28, 0.5 ;  /* 0x3f0000001c1ca820 */ /* 0x000fe20000400000 */
[--C-:B------:R-:W-:Y:S01]  /*2f40*/  FFMA R48, R48, UR25, -R3.reuse ;  /* 0x0000001930307c23 */ /* 0x100fe20008000803 */
[----:B------:R-:W-:Y:S01]  /*2f50*/  @!P6 FMUL R32, R32, 0.5 ;  /* 0x3f0000002020e820 */ /* 0x000fe20000400000 */
[----:B------:R-:W-:Y:S01]  /*2f60*/  FMNMX R8, R55, R8, !PT ;  /* 0x0000000837087209 */ /* 0x000fe20007800000 */
[--C-:B------:R-:W-:Y:S01]  /*2f70*/  FFMA R49, R49, UR25, -R3.reuse ;  /* 0x0000001931317c23 */ /* 0x100fe20008000803 */
[--C-:B------:R-:W-:Y:S01]  /*2f80*/  FFMA R53, R53, UR25, -R3.reuse ;  /* 0x0000001935357c23 */ /* 0x100fe20008000803 */
[----:B------:R-:W2:Y:S01]  /*2f90*/  MUFU.EX2 R25, R25 ;  /* 0x0000001900197308 */ /* 0x000ea20000000800 */
[----:B------:R-:W-:Y:S01]  /*2fa0*/  @!P4 FMUL R29, R29, 0.5 ;  /* 0x3f0000001d1dc820 */ /* 0x000fe20000400000 */
[----:B------:R-:W3:Y:S01]  /*2fb0*/  SHFL.BFLY PT, R15, R8, 0x1, 0x1f ;  /* 0x0c201f00080f7f89 */ /* 0x000ee200000e0000 */
[----:B------:R-:W-:Y:S01]  /*2fc0*/  FFMA R52, R52, UR25, -R3 ;  /* 0x0000001934347c23 */ /* 0x000fe20008000803 */
[----:B------:R-:W-:-:S04]  /*2fd0*/  FMUL R10, R10, UR25 ;  /* 0x000000190a0a7c20 */ /* 0x000fc80008400000 */
[----:B------:R-:W4:Y:S01]  /*2fe0*/  MUFU.EX2 R28, R28 ;  /* 0x0000001c001c7308 */ /* 0x000f220000000800 */
[----:B-1----:R-:W-:Y:S01]  /*2ff0*/  @!P5 FMUL R24, R24, R24 ;  /* 0x000000181818d220 */ /* 0x002fe20000400000 */
[----:B------:R-:W-:-:S06]  /*3000*/  FSETP.GEU.AND P5, PT, R33, -126, PT ;  /* 0xc2fc00002100780b */ /* 0x000fcc0003fae000 */
[----:B------:R-:W1:Y:S01]  /*3010*/  MUFU.EX2 R32, R32 ;  /* 0x0000002000207308 */ /* 0x000e620000000800 */
[----:B--2---:R-:W-:Y:S01]  /*3020*/  @!P3 FMUL R25, R25, R25 ;  /* 0x000000191919b220 */ /* 0x004fe20000400000 */
[----:B------:R-:W-:-:S05]  /*3030*/  FSETP.GEU.AND P3, PT, R36, -126, PT ;  /* 0xc2fc00002400780b */ /* 0x000fca0003f6e000 */
[----:B------:R-:W-:Y:S01]  /*3040*/  @!P5 FMUL R33, R33, 0.5 ;  /* 0x3f0000002121d820 */ /* 0x000fe20000400000 */
[----:B------:R-:W2:Y:S01]  /*3050*/  MUFU.EX2 R29, R29 ;  /* 0x0000001d001d7308 */ /* 0x000ea20000000800 */
[----:B----4-:R-:W-:Y:S01]  /*3060*/  @!P2 FMUL R28, R28, R28 ;  /* 0x0000001c1c1ca220 */ /* 0x010fe20000400000 */
[----:B------:R-:W-:Y:S02]  /*3070*/  FSETP.GEU.AND P2, PT, R37, -126, PT ;  /* 0xc2fc00002500780b */ /* 0x000fe40003f4e000 */
[----:B---3--:R-:W-:-:S03]  /*3080*/  FMNMX R8, R8, R15, !PT ;  /* 0x0000000f08087209 */ /* 0x008fc60007800000 */
[----:B------:R-:W-:Y:S01]  /*3090*/  @!P3 FMUL R36, R36, 0.5 ;  /* 0x3f0000002424b820 */ /* 0x000fe20000400000 */
[----:B------:R-:W3:Y:S01]  /*30a0*/  MUFU.EX2 R33, R33 ;  /* 0x0000002100217308 */ /* 0x000ee20000000800 */
[----:B-1----:R-:W-:Y:S01]  /*30b0*/  @!P6 FMUL R32, R32, R32 ;  /* 0x000000202020e220 */ /* 0x002fe20000400000 */
[----:B------:R-:W-:Y:S01]  /*30c0*/  FSETP.GEU.AND P6, PT, R41, -126, PT ;  /* 0xc2fc00002900780b */ /* 0x000fe20003fce000 */
[----:B------:R-:W1:Y:S04]  /*30d0*/  SHFL.BFLY PT, R19, R8, 0x2, 0x1f ;  /* 0x0c401f0008137f89 */ /* 0x000e6800000e0000 */
[----:B------:R-:W-:Y:S01]  /*30e0*/  @!P2 FMUL R37, R37, 0.5 ;  /* 0x3f0000002525a820 */ /* 0x000fe20000400000 */
[----:B------:R-:W4:Y:S01]  /*30f0*/  MUFU.EX2 R36, R36 ;  /* 0x0000002400247308 */ /* 0x000f220000000800 */
[----:B--2---:R-:W-:Y:S01]  /*3100*/  @!P4 FMUL R29, R29, R29 ;  /* 0x0000001d1d1dc220 */ /* 0x004fe20000400000 */
[----:B------:R-:W-:-:S05]  /*3110*/  FSETP.GEU.AND P4, PT, R40, -126, PT ;  /* 0xc2fc00002800780b */ /* 0x000fca0003f8e000 */
[----:B------:R-:W-:Y:S01]  /*3120*/  @!P6 FMUL R41, R41, 0.5 ;  /* 0x3f0000002929e820 */ /* 0x000fe20000400000 */
[----:B------:R-:W2:Y:S01]  /*3130*/  MUFU.EX2 R37, R37 ;  /* 0x0000002500257308 */ /* 0x000ea20000000800 */
[----:B---3--:R-:W-:Y:S01]  /*3140*/  @!P5 FMUL R33, R33, R33 ;  /* 0x000000212121d220 */ /* 0x008fe20000400000 */
[----:B------:R-:W-:-:S05]  /*3150*/  FSETP.GEU.AND P5, PT, R44, -126, PT ;  /* 0xc2fc00002c00780b */ /* 0x000fca0003fae000 */
[----:B------:R-:W-:Y:S01]  /*3160*/  @!P4 FMUL R40, R40, 0.5 ;  /* 0x3f0000002828c820 */ /* 0x000fe20000400000 */
[----:B------:R-:W3:Y:S01]  /*3170*/  MUFU.EX2 R12, R41 ;  /* 0x00000029000c7308 */ /* 0x000ee20000000800 */
[----:B----4-:R-:W-:Y:S01]  /*3180*/  @!P3 FMUL R36, R36, R36 ;  /* 0x000000242424b220 */ /* 0x010fe20000400000 */
[----:B------:R-:W-:Y:S02]  /*3190*/  FSETP.GEU.AND P3, PT, R45, -126, PT ;  /* 0xc2fc00002d00780b */ /* 0x000fe40003f6e000 */
[----:B-1----:R-:W-:-:S03]  /*31a0*/  FMNMX R8, R8, R19, !PT ;  /* 0x0000001308087209 */ /* 0x002fc60007800000 */
[----:B------:R-:W-:Y:S01]  /*31b0*/  @!P5 FMUL R44, R44, 0.5 ;  /* 0x3f0000002c2cd820 */ /* 0x000fe20000400000 */
[----:B------:R-:W1:Y:S01]  /*31c0*/  MUFU.EX2 R15, R40 ;  /* 0x00000028000f7308 */ /* 0x000e620000000800 */
[----:B--2---:R-:W-:Y:S01]  /*31d0*/  @!P2 FMUL R37, R37, R37 ;  /* 0x000000252525a220 */ /* 0x004fe20000400000 */
[----:B------:R-:W-:-:S05]  /*31e0*/  FSETP.GEU.AND P2, PT, R48, -126, PT ;  /* 0xc2fc00003000780b */ /* 0x000fca0003f4e000 */
[----:B------:R-:W-:Y:S01]  /*31f0*/  @!P3 FMUL R45, R45, 0.5 ;  /* 0x3f0000002d2db820 */ /* 0x000fe20000400000 */
[----:B------:R-:W2:Y:S01]  /*3200*/  MUFU.EX2 R17, R44 ;  /* 0x0000002c00117308 */ /* 0x000ea20000000800 */
[----:B---3--:R-:W-:Y:S01]  /*3210*/  @!P6 FMUL R12, R12, R12 ;  /* 0x0000000c0c0ce220 */ /* 0x008fe20000400000 */
[----:B------:R-:W-:-:S03]  /*3220*/  FSETP.NEU.AND P6, PT, R8, -INF , PT ;  /* 0xff8000000800780b */ /* 0x000fc60003fcd000 */
[----:B------:R-:W-:Y:S01]  /*3230*/  FADD R11, R25, R12 ;  /* 0x0000000c190b7221 */ /* 0x000fe20000000000 */
[----:B------:R-:W-:Y:S01]  /*3240*/  FSEL R20, R8, RZ, P6 ;  /* 0x000000ff08147208 */ /* 0x000fe20003000000 */
[----:B------:R-:W-:Y:S01]  /*3250*/  @!P2 FMUL R48, R48, 0.5 ;  /* 0x3f0000003030a820 */ /* 0x000fe20000400000 */
[----:B------:R-:W3:Y:S01]  /*3260*/  MUFU.EX2 R14, R45 ;  /* 0x0000002d000e7308 */ /* 0x000ee20000000800 */
[----:B-1----:R-:W-:Y:S01]  /*3270*/  @!P4 FMUL R15, R15, R15 ;  /* 0x0000000f0f0fc220 */ /* 0x002fe20000400000 */
[----:B------:R-:W-:Y:S01]  /*3280*/  FSETP.GEU.AND P4, PT, R49, -126, PT ;  /* 0xc2fc00003100780b */ /* 0x000fe20003f8e000 */
[----:B------:R-:W-:Y:S01]  /*3290*/  FMUL R21, R20, UR25 ;  /* 0x0000001914157c20 */ /* 0x000fe20008400000 */
[----:B------:R-:W-:Y:S01]  /*32a0*/  FSETP.GEU.AND P6, PT, R52, -126, PT ;  /* 0xc2fc00003400780b */ /* 0x000fe20003fce000 */
[----:B------:R-:W-:Y:S01]  /*32b0*/  FADD R20, -R20, R13 ;  /* 0x0000000d14147221 */ /* 0x000fe20000000100 */
[----:B------:R-:W-:Y:S01]  /*32c0*/  FADD R13, R24, R15 ;  /* 0x0000000f180d7221 */ /* 0x000fe20000000000 */
[--C-:B------:R-:W-:Y:S01]  /*32d0*/  FFMA R26, R26, UR25, -R21.reuse ;  /* 0x000000191a1a7c23 */ /* 0x100fe20008000815 */
[----:B------:R-:W1:Y:S01]  /*32e0*/  MUFU.EX2 R19, R48 ;  /* 0x0000003000137308 */ /* 0x000e620000000800 */
[----:B--2---:R-:W-:Y:S01]  /*32f0*/  @!P5 FMUL R17, R17, R17 ;  /* 0x000000111111d220 */ /* 0x004fe20000400000 */
[----:B------:R-:W-:Y:S01]  /*3300*/  FSETP.GEU.AND P5, PT, R53, -126, PT ;  /* 0xc2fc00003500780b */ /* 0x000fe20003fae000 */
[--C-:B------:R-:W-:Y:S01]  /*3310*/  FFMA R27, R27, UR25, -R21.reuse ;  /* 0x000000191b1b7c23 */ /* 0x100fe20008000815 */
[--C-:B------:R-:W-:Y:S01]  /*3320*/  FFMA R22, R30, UR25, -R21.reuse ;  /* 0x000000191e167c23 */ /* 0x100fe20008000815 */
[--C-:B------:R-:W-:Y:S01]  /*3330*/  FFMA R40, R34, UR25, -R21.reuse ;  /* 0x0000001922287c23 */ /* 0x100fe20008000815 */
[--C-:B------:R-:W-:Y:S01]  /*3340*/  FFMA R23, R31, UR25, -R21.reuse ;  /* 0x000000191f177c23 */ /* 0x100fe20008000815 */
[----:B------:R-:W-:Y:S01]  /*3350*/  @!P4 FMUL R49, R49, 0.5 ;  /* 0x3f0000003131c820 */ /* 0x000fe20000400000 */
[--C-:B------:R-:W-:Y:S01]  /*3360*/  FFMA R38, R38, UR25, -R21.reuse ;  /* 0x0000001926267c23 */ /* 0x100fe20008000815 */
[----:B---3--:R-:W-:Y:S01]  /*3370*/  @!P3 FMUL R14, R14, R14 ;  /* 0x0000000e0e0eb220 */ /* 0x008fe20000400000 */
[----:B------:R-:W-:Y:S01]  /*3380*/  FSETP.GEU.AND P3, PT, R26, -126, PT ;  /* 0xc2fc00001a00780b */ /* 0x000fe20003f6e000 */
[----:B------:R-:W2:Y:S01]  /*3390*/  MUFU.EX2 R16, R49 ;  /* 0x0000003100107308 */ /* 0x000ea20000000800 */
[----:B------:R-:W-:Y:S01]  /*33a0*/  @!P6 FMUL R52, R52, 0.5 ;  /* 0x3f0000003434e820 */ /* 0x000fe20000400000 */
[--C-:B------:R-:W-:Y:S01]  /*33b0*/  FFMA R42, R42, UR25, -R21.reuse ;  /* 0x000000192a2a7c23 */ /* 0x100fe20008000815 */
[--C-:B------:R-:W-:Y:S01]  /*33c0*/  FFMA R46, R46, UR25, -R21.reuse ;  /* 0x000000192e2e7c23 */ /* 0x100fe20008000815 */
[----:B------:R-:W-:Y:S01]  /*33d0*/  @!P5 FMUL R53, R53, 0.5 ;  /* 0x3f0000003535d820 */ /* 0x000fe20000400000 */
[--C-:B------:R-:W-:Y:S01]  /*33e0*/  FFMA R47, R47, UR25, -R21.reuse ;  /* 0x000000192f2f7c23 */ /* 0x100fe20008000815 */
[----:B-1----:R-:W-:Y:S01]  /*33f0*/  @!P2 FMUL R19, R19, R19 ;  /* 0x000000131313a220 */ /* 0x002fe20000400000 */
[----:B------:R-:W-:Y:S01]  /*3400*/  FSETP.GEU.AND P2, PT, R27, -126, PT ;  /* 0xc2fc00001b00780b */ /* 0x000fe20003f4e000 */
[----:B------:R-:W1:Y:S01]  /*3410*/  MUFU.EX2 R18, R53 ;  /* 0x0000003500127308 */ /* 0x000e620000000800 */
[--C-:B------:R-:W-:Y:S01]  /*3420*/  FFMA R50, R50, UR25, -R21.reuse ;  /* 0x0000001932327c23 */ /* 0x100fe20008000815 */
[--C-:B------:R-:W-:Y:S01]  /*3430*/  FFMA R51, R51, UR25, -R21.reuse ;  /* 0x0000001933337c23 */ /* 0x100fe20008000815 */
[--C-:B------:R-:W-:Y:S01]  /*3440*/  FFMA R54, R54, UR25, -R21.reuse ;  /* 0x0000001936367c23 */ /* 0x100fe20008000815 */
[----:B------:R-:W-:Y:S01]  /*3450*/  @!P3 FMUL R26, R26, 0.5 ;  /* 0x3f0000001a1ab820 */ /* 0x000fe20000400000 */
[----:B------:R-:W-:Y:S01]  /*3460*/  FFMA R55, R55, UR25, -R21 ;  /* 0x0000001937377c23 */ /* 0x000fe20008000815 */
[----:B------:R-:W-:-:S02]  /*3470*/  F2FP.BF16.F32.PACK_AB R24, R25, R24 ;  /* 0x000000181918723e */ /* 0x000fc400000010ff */
[----:B------:R-:W3:Y:S01]  /*3480*/  MUFU.EX2 R3, R52 ;  /* 0x0000003400037308 */ /* 0x000ee20000000800 */
[----:B--2---:R-:W-:Y:S01]  /*3490*/  @!P4 FMUL R16, R16, R16 ;  /* 0x000000101010c220 */ /* 0x004fe20000400000 */
[----:B------:R-:W-:Y:S02]  /*34a0*/  FSETP.GEU.AND P4, PT, R22, -126, PT ;  /* 0xc2fc00001600780b */ /* 0x000fe40003f8e000 */
[----:B------:R-:W-:-:S04]  /*34b0*/  @!P2 FMUL R27, R27, 0.5 ;  /* 0x3f0000001b1ba820 */ /* 0x000fc80000400000 */
[----:B------:R2:W4:Y:S01]  /*34c0*/  MUFU.EX2 R30, R26 ;  /* 0x0000001a001e7308 */ /* 0x0005220000000800 */
[----:B-1----:R-:W-:Y:S01]  /*34d0*/  @!P5 FMUL R18, R18, R18 ;  /* 0x000000121212d220 */ /* 0x002fe20000400000 */
[----:B------:R-:W-:-:S05]  /*34e0*/  FSETP.GEU.AND P5, PT, R40, -126, PT ;  /* 0xc2fc00002800780b */ /* 0x000fca0003fae000 */
[----:B------:R-:W-:Y:S01]  /*34f0*/  @!P4 FMUL R22, R22, 0.5 ;  /* 0x3f0000001616c820 */ /* 0x000fe20000400000 */
[----:B------:R-:W1:Y:S01]  /*3500*/  MUFU.EX2 R31, R27 ;  /* 0x0000001b001f7308 */ /* 0x000e620000000800 */
[----:B--2---:R-:W-:Y:S01]  /*3510*/  FFMA R26, R35, UR25, -R21 ;  /* 0x00000019231a7c23 */ /* 0x004fe20008000815 */
[----:B---3--:R-:W-:Y:S01]  /*3520*/  @!P6 FMUL R3, R3, R3 ;  /* 0x000000030303e220 */ /* 0x008fe20000400000 */
[----:B------:R-:W-:-:S04]  /*3530*/  FSETP.GEU.AND P6, PT, R23, -126, PT ;  /* 0xc2fc00001700780b */ /* 0x000fc80003fce000 */
[----:B------:R-:W-:Y:S01]  /*3540*/  @!P5 FMUL R40, R40, 0.5 ;  /* 0x3f0000002828d820 */ /* 0x000fe20000400000 */
[----:B------:R2:W3:Y:S01]  /*3550*/  MUFU.EX2 R34, R22 ;  /* 0x0000001600227308 */ /* 0x0004e20000000800 */
[----:B----4-:R-:W-:Y:S01]  /*3560*/  @!P3 FMUL R30, R30, R30 ;  /* 0x0000001e1e1eb220 */ /* 0x010fe20000400000 */
[----:B------:R-:W-:-:S06]  /*3570*/  FSETP.GEU.AND P3, PT, R26, -126, PT ;  /* 0xc2fc00001a00780b */ /* 0x000fcc0003f6e000 */
[----:B------:R-:W-:Y:S01]  /*3580*/  @!P6 FMUL R23, R23, 0.5 ;  /* 0x3f0000001717e820 */ /* 0x000fe20000400000 */
[----:B--2---:R-:W-:Y:S01]  /*3590*/  FFMA R22, R39, UR25, -R21 ;  /* 0x0000001927167c23 */ /* 0x004fe20008000815 */
[----:B-1----:R-:W-:Y:S01]  /*35a0*/  @!P2 FMUL R31, R31, R31 ;  /* 0x0000001f1f1fa220 */ /* 0x002fe20000400000 */
[----:B------:R-:W-:Y:S01]  /*35b0*/  FSETP.GEU.AND P2, PT, R38, -126, PT ;  /* 0xc2fc00002600780b */ /* 0x000fe20003f4e000 */
[----:B------:R1:W2:Y:S03]  /*35c0*/  MUFU.EX2 R35, R23 ;  /* 0x0000001700237308 */ /* 0x0002a60000000800 */
[----:B------:R-:W-:Y:S01]  /*35d0*/  @!P3 FMUL R26, R26, 0.5 ;  /* 0x3f0000001a1ab820 */ /* 0x000fe20000400000 */
[----:B------:R-:W-:Y:S01]  /*35e0*/  F2FP.BF16.F32.PACK_AB R25, R31, R30 ;  /* 0x0000001e1f19723e */ /* 0x000fe200000010ff */
[----:B---3--:R-:W-:Y:S01]  /*35f0*/  @!P4 FMUL R34, R34, R34 ;  /* 0x000000222222c220 */ /* 0x008fe20000400000 */
[----:B------:R-:W-:-:S02]  /*3600*/  FSETP.GEU.AND P4, PT, R22, -126, PT ;  /* 0xc2fc00001600780b */ /* 0x000fc40003f8e000 */
[----:B------:R-:W3:Y:S01]  /*3610*/  MUFU.EX2 R40, R40 ;  /* 0x0000002800287308 */ /* 0x000ee20000000800 */
[----:B-1----:R-:W-:Y:S01]  /*3620*/  FFMA R23, R43, UR25, -R21 ;  /* 0x000000192b177c23 */ /* 0x002fe20008000815 */
[----:B------:R-:W-:Y:S02]  /*3630*/  FADD R21, R29, R14 ;  /* 0x0000000e1d157221 */ /* 0x000fe40000000000 */
[----:B------:R-:W-:-:S04]  /*3640*/  @!P2 FMUL R38, R38, 0.5 ;  /* 0x3f0000002626a820 */ /* 0x000fc80000400000 */
[----:B------:R1:W4:Y:S01]  /*3650*/  MUFU.EX2 R39, R26 ;  /* 0x0000001a00277308 */ /* 0x0003220000000800 */
[----:B--2---:R-:W-:Y:S01]  /*3660*/  @!P6 FMUL R35, R35, R35 ;  /* 0x000000232323e220 */ /* 0x004fe20000400000 */
[----:B------:R-:W-:Y:S01]  /*3670*/  FSETP.GEU.AND P6, PT, R42, -126, PT ;  /* 0xc2fc00002a00780b */ /* 0x000fe20003fce000 */
[----:B------:R-:W-:-:S05]  /*3680*/  @!P4 FMUL R22, R22, 0.5 ;  /* 0x3f0000001616c820 */ /* 0x000fca0000400000 */
[----:B------:R-:W2:Y:S01]  /*3690*/  MUFU.EX2 R38, R38 ;  /* 0x0000002600267308 */ /* 0x000ea20000000800 */
[----:B---3--:R-:W-:Y:S01]  /*36a0*/  @!P5 FMUL R40, R40, R40 ;  /* 0x000000282828d220 */ /* 0x008fe20000400000 */
[----:B------:R-:W-:Y:S01]  /*36b0*/  FSETP.GEU.AND P5, PT, R23, -126, PT ;  /* 0xc2fc00001700780b */ /* 0x000fe20003fae000 */
[----:B-1----:R-:W-:-:S04]  /*36c0*/  FADD R26, R37, R18 ;  /* 0x00000012251a7221 */ /* 0x002fc80000000000 */
[----:B------:R-:W-:Y:S01]  /*36d0*/  @!P6 FMUL R42, R42, 0.5 ;  /* 0x3f0000002a2ae820 */ /* 0x000fe20000400000 */
[----:B------:R1:W3:Y:S01]  /*36e0*/  MUFU.EX2 R41, R22 ;  /* 0x0000001600297308 */ /* 0x0002e20000000800 */
[----:B----4-:R-:W-:Y:S01]  /*36f0*/  @!P3 FMUL R39, R39, R39 ;  /* 0x000000272727b220 */ /* 0x010fe20000400000 */
[----:B------:R-:W-:Y:S01]  /*3700*/  FSETP.GEU.AND P3, PT, R46, -126, PT ;  /* 0xc2fc00002e00780b */ /* 0x000fe20003f6e000 */
[----:B------:R-:W-:-:S04]  /*3710*/  FADD R26, R21, R26 ;  /* 0x0000001a151a7221 */ /* 0x000fc80000000000 */
[----:B------:R-:W-:Y:S01]  /*3720*/  @!P5 FMUL R23, R23, 0.5 ;  /* 0x3f0000001717d820 */ /* 0x000fe20000400000 */
[----:B------:R-:W4:Y:S01]  /*3730*/  MUFU.EX2 R43, R42 ;  /* 0x0000002a002b7308 */ /* 0x000f220000000800 */
[----:B--2---:R-:W-:Y:S01]  /*3740*/  @!P2 FMUL R38, R38, R38 ;  /* 0x000000262626a220 */ /* 0x004fe20000400000 */
[----:B------:R-:W-:Y:S01]  /*3750*/  FSETP.GEU.AND P2, PT, R47, -126, PT ;  /* 0xc2fc00002f00780b */ /* 0x000fe20003f4e000 */
[----:B-1----:R-:W-:-:S04]  /*3760*/  FADD R22, R32, R19 ;  /* 0x0000001320167221 */ /* 0x002fc80000000000 */
[----:B------:R-:W-:Y:S01]  /*3770*/  @!P3 FMUL R46, R46, 0.5 ;  /* 0x3f0000002e2eb820 */ /* 0x000fe20000400000 */
[----:B------:R1:W2:Y:S01]  /*3780*/  MUFU.EX2 R44, R23 ;  /* 0x00000017002c7308 */ /* 0x0002a20000000800 */
[----:B---3--:R-:W-:Y:S01]  /*3790*/  @!P4 FMUL R41, R41, R41 ;  /* 0x000000292929c220 */ /* 0x008fe20000400000 */
[----:B------:R-:W-:Y:S01]  /*37a0*/  FSETP.GEU.AND P4, PT, R50, -126, PT ;  /* 0xc2fc00003200780b */ /* 0x000fe20003f8e000 */
[----:B------:R-:W-:-:S04]  /*37b0*/  FADD R13, R13, R22 ;  /* 0x000000160d0d7221 */ /* 0x000fc80000000000 */
[----:B------:R-:W-:Y:S01]  /*37c0*/  @!P2 FMUL R47, R47, 0.5 ;  /* 0x3f0000002f2fa820 */ /* 0x000fe20000400000 */
[----:B------:R-:W3:Y:S01]  /*37d0*/  MUFU.EX2 R45, R46 ;  /* 0x0000002e002d7308 */ /* 0x000ee20000000800 */
[----:B----4-:R-:W-:Y:S01]  /*37e0*/  @!P6 FMUL R43, R43, R43 ;  /* 0x0000002b2b2be220 */ /* 0x010fe20000400000 */
[----:B------:R-:W-:Y:S01]  /*37f0*/  FSETP.GEU.AND P6, PT, R51, -126, PT ;  /* 0xc2fc00003300780b */ /* 0x000fe20003fce000 */
[----:B-1----:R-:W-:-:S04]  /*3800*/  FADD R23, R36, R3 ;  /* 0x0000000324177221 */ /* 0x002fc80000000000 */
[----:B------:R-:W-:Y:S01]  /*3810*/  @!P4 FMUL R50, R50, 0.5 ;  /* 0x3f0000003232c820 */ /* 0x000fe20000400000 */
[----:B------:R-:W1:Y:S01]  /*3820*/  MUFU.EX2 R42, R47 ;  /* 0x0000002f002a7308 */ /* 0x000e620000000800 */
[----:B--2---:R-:W-:Y:S01]  /*3830*/  @!P5 FMUL R44, R44, R44 ;  /* 0x0000002c2c2cd220 */ /* 0x004fe20000400000 */
[----:B------:R-:W-:-:S03]  /*3840*/  FSETP.GEU.AND P5, PT, R54, -126, PT ;  /* 0xc2fc00003600780b */ /* 0x000fc60003fae000 */
[----:B------:R-:W-:Y:S01]  /*3850*/  FADD R21, R31, R44 ;  /* 0x0000002c1f157221 */ /* 0x000fe20000000000 */
[----:B------:R-:W-:Y:S01]  /*3860*/  F2FP.BF16.F32.PACK_AB R31, R41, R38 ;  /* 0x00000026291f723e */ /* 0x000fe200000010ff */
[----:B------:R-:W-:Y:S01]  /*3870*/  @!P6 FMUL R51, R51, 0.5 ;  /* 0x3f0000003333e820 */ /* 0x000fe20000400000 */
[----:B------:R2:W4:Y:S01]  /*3880*/  MUFU.EX2 R49, R50 ;  /* 0x0000003200317308 */ /* 0x0005220000000800 */
[----:B---3--:R-:W-:Y:S01]  /*3890*/  @!P3 FMUL R45, R45, R45 ;  /* 0x0000002d2d2db220 */ /* 0x008fe20000400000 */
[----:B------:R-:W-:-:S03]  /*38a0*/  FSETP.GEU.AND P3, PT, R55, -126, PT ;  /* 0xc2fc00003700780b */ /* 0x000fc60003f6e000 */
[----:B------:R-:W-:Y:S02]  /*38b0*/  FADD R22, R34, R45 ;  /* 0x0000002d22167221 */ /* 0x000fe40000000000 */
[----:B------:R-:W-:Y:S01]  /*38c0*/  @!P5 FMUL R54, R54, 0.5 ;  /* 0x3f0000003636d820 */ /* 0x000fe20000400000 */
[----:B------:R3:W5:Y:S01]  /*38d0*/  MUFU.EX2 R46, R51 ;  /* 0x00000033002e7308 */ /* 0x0007620000000800 */
[----:B--2---:R-:W-:Y:S01]  /*38e0*/  FMUL R50, R20, UR25 ;  /* 0x0000001914327c20 */ /* 0x004fe20008400000 */
[----:B-1----:R-:W-:Y:S01]  /*38f0*/  @!P2 FMUL R42, R42, R42 ;  /* 0x0000002a2a2aa220 */ /* 0x002fe20000400000 */
[----:B------:R-:W-:Y:S01]  /*3900*/  FSETP.GEU.AND P2, PT, R10, -126, PT ;  /* 0xc2fc00000a00780b */ /* 0x000fe20003f4e000 */
[----:B------:R-:W-:-:S03]  /*3910*/  FADD R20, R33, R16 ;  /* 0x0000001021147221 */ /* 0x000fc60000000000 */
[----:B------:R-:W-:Y:S01]  /*3920*/  @!P3 FMUL R55, R55, 0.5 ;  /* 0x3f0000003737b820 */ /* 0x000fe20000400000 */
[----:B------:R-:W1:Y:S01]  /*3930*/  MUFU.EX2 R47, R54 ;  /* 0x00000036002f7308 */ /* 0x000e620000000800 */
[----:B----4-:R-:W-:Y:S01]  /*3940*/  @!P4 FMUL R49, R49, R49 ;  /* 0x000000313131c220 */ /* 0x010fe20000400000 */
[----:B------:R-:W-:Y:S01]  /*3950*/  FSETP.GEU.AND P4, PT, R50, -126, PT ;  /* 0xc2fc00003200780b */ /* 0x000fe20003f8e000 */
[----:B------:R-:W-:Y:S01]  /*3960*/  FADD R27, R11, R20 ;  /* 0x000000140b1b7221 */ /* 0x000fe20000000000 */
[----:B------:R-:W-:Y:S01]  /*3970*/  FADD R20, R28, R17 ;  /* 0x000000111c147221 */ /* 0x000fe20000000000 */
[----:B---3--:R-:W-:Y:S02]  /*3980*/  FADD R51, R40, R49 ;  /* 0x0000003128337221 */ /* 0x008fe40000000000 */
[----:B------:R-:W-:Y:S01]  /*3990*/  FADD R26, R27, R26 ;  /* 0x0000001a1b1a7221 */ /* 0x000fe20000000000 */
[----:B------:R-:W2:Y:S01]  /*39a0*/  MUFU.EX2 R48, R55 ;  /* 0x0000003700307308 */ /* 0x000ea20000000800 */
[----:B------:R-:W-:Y:S01]  /*39b0*/  @!P2 FMUL R10, R10, 0.5 ;  /* 0x3f0000000a0aa820 */ /* 0x000fe20000400000 */
[----:B-----5:R-:W-:Y:S01]  /*39c0*/  @!P6 FMUL R46, R46, R46 ;  /* 0x0000002e2e2ee220 */ /* 0x020fe20000400000 */
[----:B------:R-:W-:Y:S01]  /*39d0*/  FADD R20, R20, R23 ;  /* 0x0000001714147221 */ /* 0x000fe20000000000 */
[C---:B------:R-:W-:Y:S01]  /*39e0*/  FADD R23, R35.reuse, R42 ;  /* 0x0000002a23177221 */ /* 0x040fe20000000000 */
[----:B------:R-:W-:Y:S01]  /*39f0*/  F2FP.BF16.F32.PACK_AB R27, R35, R34 ;  /* 0x00000022231b723e */ /* 0x000fe200000010ff */
[----:B------:R-:W-:Y:S01]  /*3a00*/  FADD R52, R39, R46 ;  /* 0x0000002e27347221 */ /* 0x000fe20000000000 */
[----:B------:R-:W-:Y:S01]  /*3a10*/  @!P4 FMUL R50, R50, 0.5 ;  /* 0x3f0000003232c820 */ /* 0x000fe20000400000 */
[----:B------:R3:W4:Y:S01]  /*3a20*/  MUFU.EX2 R11, R10 ;  /* 0x0000000a000b7308 */ /* 0x0007220000000800 */
[----:B-1----:R-:W-:Y:S01]  /*3a30*/  @!P5 FMUL R47, R47, R47 ;  /* 0x0000002f2f2fd220 */ /* 0x002fe20000400000 */
[----:B------:R-:W-:Y:S01]  /*3a40*/  FADD R21, R21, R52 ;  /* 0x0000003415157221 */ /* 0x000fe20000000000 */
[----:B------:R-:W-:Y:S01]  /*3a50*/  FADD R13, R13, R20 ;  /* 0x000000140d0d7221 */ /* 0x000fe20000000000 */
[----:B------:R-:W-:Y:S01]  /*3a60*/  F2FP.BF16.F32.PACK_AB R34, R14, R17 ;  /* 0x000000110e22723e */ /* 0x000fe200000010ff */
[----:B------:R-:W-:Y:S01]  /*3a70*/  FADD R53, R38, R47 ;  /* 0x0000002f26357221 */ /* 0x000fe20000000000 */
[----:B------:R-:W-:Y:S01]  /*3a80*/  F2FP.BF16.F32.PACK_AB R35, R42, R45 ;  /* 0x0000002d2a23723e */ /* 0x000fe200000010ff */
[----:B------:R-:W-:Y:S01]  /*3a90*/  FADD R26, R13, R26 ;  /* 0x0000001a0d1a7221 */ /* 0x000fe20000000000 */
[----:B------:R-:W1:Y:S01]  /*3aa0*/  MUFU.EX2 R50, R50 ;  /* 0x0000003200327308 */ /* 0x000e620000000800 */
[----:B--2---:R-:W-:Y:S01]  /*3ab0*/  @!P3 FMUL R48, R48, R48 ;  /* 0x000000303030b220 */ /* 0x004fe20000400000 */
[----:B---3--:R-:W-:Y:S01]  /*3ac0*/  FADD R10, R30, R43 ;  /* 0x0000002b1e0a7221 */ /* 0x008fe20000000000 */
[----:B------:R-:W-:Y:S01]  /*3ad0*/  FADD R53, R22, R53 ;  /* 0x0000003516357221 */ /* 0x000fe20000000000 */
[----:B------:R-:W-:Y:S01]  /*3ae0*/  F2FP.BF16.F32.PACK_AB R30, R37, R36 ;  /* 0x00000024251e723e */ /* 0x000fe200000010ff */
[----:B------:R-:W-:Y:S01]  /*3af0*/  FADD R54, R41, R48 ;  /* 0x0000003029367221 */ /* 0x000fe20000000000 */
[----:B------:R-:W-:Y:S01]  /*3b00*/  FADD R10, R10, R51 ;  /* 0x000000330a0a7221 */ /* 0x000fe20000000000 */
[----:B------:R-:W-:-:S02]  /*3b10*/  F2FP.BF16.F32.PACK_AB R36, R16, R19 ;  /* 0x000000131024723e */ /* 0x000fc400000010ff */
[----:B------:R-:W-:Y:S01]  /*3b20*/  FADD R54, R23, R54 ;  /* 0x0000003617367221 */ /* 0x000fe20000000000 */
[----:B------:R-:W-:Y:S01]  /*3b30*/  FADD R10, R10, R53 ;  /* 0x000000350a0a7221 */ /* 0x000fe20000000000 */
[----:B----4-:R-:W-:Y:S01]  /*3b40*/  @!P2 FMUL R11, R11, R11 ;  /* 0x0000000b0b0ba220 */ /* 0x010fe20000400000 */
[----:B------:R-:W-:Y:S01]  /*3b50*/  F2FP.BF16.F32.PACK_AB R37, R46, R49 ;  /* 0x000000312e25723e */ /* 0x000fe200000010ff */
[----:B------:R-:W-:Y:S01]  /*3b60*/  FADD R21, R21, R54 ;  /* 0x0000003615157221 */ /* 0x000fe20000000000 */
[----:B------:R-:W-:Y:S01]  /*3b70*/  F2FP.BF16.F32.PACK_AB R38, R18, R3 ;  /* 0x000000031226723e */ /* 0x000fe200000010ff */
[----:B------:R-:W-:Y:S01]  /*3b80*/  FFMA R6, R11, R6, R26 ;  /* 0x000000060b067223 */ /* 0x000fe2000000001a */
[----:B------:R-:W-:Y:S01]  /*3b90*/  F2FP.BF16.F32.PACK_AB R26, R29, R28 ;  /* 0x0000001c1d1a723e */ /* 0x000fe200000010ff */
[----:B------:R-:W-:Y:S01]  /*3ba0*/  FADD R21, R10, R21 ;  /* 0x000000150a157221 */ /* 0x000fe20000000000 */
[----:B------:R-:W-:Y:S01]  /*3bb0*/  SHF.L.U32 R10, R88, 0x1f, RZ ;  /* 0x0000001f580a7819 */ /* 0x000fe200000006ff */
[----:B-1----:R-:W-:Y:S01]  /*3bc0*/  @!P4 FMUL R50, R50, R50 ;  /* 0x000000323232c220 */ /* 0x002fe20000400000 */
[----:B------:R-:W-:Y:S01]  /*3bd0*/  F2FP.BF16.F32.PACK_AB R28, R33, R32 ;  /* 0x00000020211c723e */ /* 0x000fe200000010ff */
[----:B------:R-:W-:Y:S01]  /*3be0*/  FMUL R56, R56, R11 ;  /* 0x0000000b38387220 */ /* 0x000fe20000400000 */
[----:B------:R1:W2:Y:S01]  /*3bf0*/  SYNCS.PHASECHK.TRANS64.TRYWAIT P2, [UR6+0xe000], R10 ;  /* 0x00e0000aff0075a7 */ /* 0x0002a20008040146 */
[----:B------:R-:W-:Y:S01]  /*3c00*/  FFMA R7, R50, R7, R21 ;  /* 0x0000000732077223 */ /* 0x000fe20000000015 */
[-C--:B------:R-:W-:Y:S01]  /*3c10*/  FMUL R57, R57, R11.reuse ;  /* 0x0000000b39397220 */ /* 0x080fe20000400000 */
        /* <DEDUP_REMOVED lines=13> */
[----:B------:R-:W-:Y:S01]  /*3cf0*/  FMUL R85, R85, R11 ;  /* 0x0000000b55557220 */ /* 0x000fe20000400000 */
        /* <DEDUP_REMOVED lines=16> */
[----:B------:R-:W-:-:S02]  /*3e00*/  F2FP.BF16.F32.PACK_AB R29, R39, R40 ;  /* 0x00000028271d723e */ /* 0x000fc400000010ff */
[----:B------:R-:W-:Y:S02]  /*3e10*/  F2FP.BF16.F32.PACK_AB R32, R12, R15 ;  /* 0x0000000f0c20723e */ /* 0x000fe400000010ff */
[----:B------:R-:W-:Y:S01]  /*3e20*/  F2FP.BF16.F32.PACK_AB R33, R44, R43 ;  /* 0x0000002b2c21723e */ /* 0x000fe200000010ff */
[----:B-1----:R-:W-:Y:S06]  /*3e30*/  @!P0 BRA `(.L_x_27) ;  /* 0x0000000000048947 */ /* 0x002fec0003800000 */
[----:B------:R-:W-:Y:S01]  /*3e40*/  BPT.TRAP 0x1 ;  /* 0x000000040000795c */ /* 0x000fe20000300000 */
.L_x_27:
[----:B--2---:R-:W-:Y:S05]  /*3e50*/  @P2 BRA `(.L_x_28) ;  /* 0x0000000000082947 */ /* 0x004fea0003800000 */
[----:B------:R-:W1:Y:S02]  /*3e60*/  SYNCS.PHASECHK.TRANS64.TRYWAIT P2, [UR6+0xe000], R10 ;  /* 0x00e0000aff0075a7 */ /* 0x000e640008040146 */
[----:B-1----:R-:W-:Y:S05]  /*3e70*/  @!P2 BRA `(.L_x_29) ;  /* 0x0000004400e4a947 */ /* 0x002fea0003800000 */
.L_x_28:
[----:B------:R-:W-:Y:S01]  /*3e80*/  ULEA UR6, UR24, UR20, 0x9 ;  /* 0x0000001418067291 */ /* 0x000fe2000f8e483f */
[----:B------:R-:W-:Y:S01]  /*3e90*/  WARPGROUP.ARRIVE ;  /* 0x00000000000079c5 */ /* 0x000fe20000000000 */
[----:B------:R-:W-:Y:S01]  /*3ea0*/  UMOV UR7, 0x40000040 ;  /* 0x4000004000077882 */ /* 0x000fe20000000000 */
[----:B------:R-:W-:Y:S01]  /*3eb0*/  UMOV UR11, 0x40000040 ;  /* 0x40000040000b7882 */ /* 0x000fe20000000000 */
[----:B------:R-:W-:Y:S01]  /*3ec0*/  UIADD3 UR10, UR6, 0x80, URZ ;  /* 0x00000080060a7890 */ /* 0x000fe2000fffe03f */
[----:B------:R-:W-:-:S04]  /*3ed0*/  F2FP.BF16.F32.PACK_AB R39, R48, R47 ;  /* 0x0000002f3027723e */ /* 0x000fc800000010ff */
[----:B------:R-:W-:Y:S01]  /*3ee0*/  HGMMA.64x64x16.F32.BF16 R56, R24, gdesc[UR4].tnspB, R56, gsb0 ;  /* 0x40e0000418387df0 */ /* 0x000fe20008001838 */
[----:B------:R-:W-:Y:S02]  /*3ef0*/  UMOV UR7, 0x40000040 ;  /* 0x4000004000077882 */ /* 0x000fe40000000000 */
[----:B------:R-:W-:Y:S02]  /*3f00*/  WARPGROUP.DEPBAR.LE gsb0, 0x0 ;  /* 0x00008000000079c5 */ /* 0x000fe40000010000 */
[----:B------:R-:W-:-:S06]  /*3f10*/  WARPGROUP.ARRIVE ;  /* 0x00000000000079c5 */ /* 0x000fcc0000000000 */
[----:B------:R-:W-:Y:S01]  /*3f20*/  HGMMA.64x64x16.F32.BF16 R56, R28, gdesc[UR8].tnspB, R56, gsb0 ;  /* 0x40e000081c387df0 */ /* 0x000fe20008001838 */
[----:B------:R-:W-:Y:S01]  /*3f30*/  UIADD3 UR10, UR6, 0x100, URZ ;  /* 0x00000100060a7890 */ /* 0x000fe2000fffe03f */
[----:B------:R-:W-:Y:S01]  /*3f40*/  UMOV UR11, 0x40000040 ;  /* 0x40000040000b7882 */ /* 0x000fe20000000000 */
[----:B------:R-:W-:Y:S01]  /*3f50*/  UIADD3 UR6, UR6, 0x180, URZ ;  /* 0x0000018006067890 */ /* 0x000fe2000fffe03f */
[----:B------:R-:W-:Y:S02]  /*3f60*/  WARPGROUP.DEPBAR.LE gsb0, 0x0 ;  /* 0x00008000000079c5 */ /* 0x000fe40000010000 */
[----:B------:R-:W-:-:S06]  /*3f70*/  WARPGROUP.ARRIVE ;  /* 0x00000000000079c5 */ /* 0x000fcc0000000000 */
[----:B------:R-:W-:Y:S03]  /*3f80*/  HGMMA.64x64x16.F32.BF16 R56, R32, gdesc[UR8].tnspB, R56, gsb0 ;  /* 0x40e0000820387df0 */ /* 0x000fe60008001838 */
[----:B------:R-:W-:Y:S02]  /*3f90*/  WARPGROUP.DEPBAR.LE gsb0, 0x0 ;  /* 0x00008000000079c5 */ /* 0x000fe40000010000 */
[----:B------:R-:W-:-:S06]  /*3fa0*/  WARPGROUP.ARRIVE ;  /* 0x00000000000079c5 */ /* 0x000fcc0000000000 */
[----:B------:R-:W-:Y:S03]  /*3fb0*/  HGMMA.64x64x16.F32.BF16 R56, R36, gdesc[UR4].tnspB, R56, gsb0 ;  /* 0x40e0000424387df0 */ /* 0x000fe60008001838 */
[----:B------:R-:W-:Y:S02]  /*3fc0*/  WARPGROUP.DEPBAR.LE gsb0, 0x0 ;  /* 0x00008000000079c5 */ /* 0x000fe40000010000 */
[----:B------:R-:W-:Y:S05]  /*3fd0*/  @!P0 BRA `(.L_x_30) ;  /* 0x0000000000048947 */ /* 0x000fea0003800000 */
[----:B------:R-:W-:Y:S01]  /*3fe0*/  BPT.TRAP 0x1 ;  /* 0x000000040000795c */ /* 0x000fe20000300000 */
.L_x_30:
[----:B------:R-:W-:-:S04]  /*3ff0*/  ULEA UR6, UR21, UR36, 0x3 ;  /* 0x0000002415067291 */ /* 0x000fc8000f8e183f */
[----:B------:R-:W-:-:S04]  /*4000*/  UIADD3 UR6, UR6, 0xe028, URZ ;  /* 0x0000e02806067890 */ /* 0x000fc8000fffe03f */
[----:B------:R-:W-:-:S09]  /*4010*/  UPRMT UR6, URZ, 0x654, UR6 ;  /* 0x000006543f067896 */ /* 0x000fd20008000006 */
[----:B------:R-:W-:Y:S01]  /*4020*/  SYNCS.ARRIVE.TRANS64.RED.A1T0 RZ, [UR6], RZ ;  /* 0x000000ffffff79a7 */ /* 0x000fe20008100406 */
[----:B------:R-:W-:Y:S05]  /*4030*/  @P1 BRA `(.L_x_31) ;  /* 0x0000000000041947 */ /* 0x000fea0003800000 */
[----:B------:R-:W-:Y:S01]  /*4040*/  BPT.TRAP 0x1 ;  /* 0x000000040000795c */ /* 0x000fe20000300000 */
.L_x_31:
[----:B------:R-:W-:-:S04]  /*4050*/  UIADD3 UR21, UR21, 0x1, URZ ;  /* 0x0000000115157890 */ /* 0x000fc8000fffe03f */
[----:B------:R-:W-:-:S04]  /*4060*/  UISETP.NE.AND UP0, UPT, UR21, 0x5, UPT ;  /* 0x000000051500788c */ /* 0x000fc8000bf05270 */
[----:B------:R-:W-:Y:S01]  /*4070*/  USEL UR21, UR21, URZ, UP0 ;  /* 0x0000003f15157287 */ /* 0x000fe20008000000 */
[----:B------:R-:W-:Y:S11]  /*4080*/  @!P0 BRA `(.L_x_32) ;  /* 0x0000000000048947 */ /* 0x000ff60003800000 */
[----:B------:R-:W-:Y:S01]  /*4090*/  BPT.TRAP 0x1 ;  /* 0x000000040000795c */ /* 0x000fe20000300000 */
.L_x_32:
[----:B------:R-:W-:-:S04]  /*40a0*/  ULEA UR6, UR21, UR36, 0x3 ;  /* 0x0000002415067291 */ /* 0x000fc8000f8e183f */
[----:B------:R-:W-:-:S04]  /*40b0*/  UIADD3 UR6, UR6, 0xe028, URZ ;  /* 0x0000e02806067890 */ /* 0x000fc8000fffe03f */
[----:B------:R-:W-:-:S09]  /*40c0*/  UPRMT UR6, URZ, 0x654, UR6 ;  /* 0x000006543f067896 */ /* 0x000fd20008000006 */
[----:B------:R-:W-:Y:S01]  /*40d0*/  SYNCS.ARRIVE.TRANS64.RED.A1T0 RZ, [UR6], RZ ;  /* 0x000000ffffff79a7 */ /* 0x000fe20008100406 */
[----:B------:R-:W-:Y:S05]  /*40e0*/  @P1 BRA `(.L_x_33) ;  /* 0x0000000000041947 */ /* 0x000fea0003800000 */
[----:B------:R-:W-:Y:S01]  /*40f0*/  BPT.TRAP 0x1 ;  /* 0x000000040000795c */ /* 0x000fe20000300000 */
.L_x_33:
[----:B------:R-:W-:Y:S01]  /*4100*/  UIADD3 UR24, UR24, 0x1, URZ ;  /* 0x0000000118187890 */ /* 0x000fe2000fffe03f */
[----:B------:R-:W-:Y:S01]  /*4110*/  ISETP.GT.AND P2, PT, R9, 0x1, PT ;  /* 0x000000010900780c */ /* 0x000fe20003f44270 */
[----:B------:R-:W-:Y:S01]  /*4120*/  UIADD3 UR21, UR21, 0x1, URZ ;  /* 0x0000000115157890 */ /* 0x000fe2000fffe03f */
[----:B------:R-:W-:Y:S01]  /*4130*/  VIADD R5, R5, 0x40 ;  /* 0x0000004005057836 */ /* 0x000fe20000000000 */
[----:B------:R-:W-:Y:S01]  /*4140*/  UISETP.NE.AND UP2, UPT, UR24, 0x5, UPT ;  /* 0x000000051800788c */ /* 0x000fe2000bf45270 */
[----:B-1----:R-:W-:Y:S01]  /*4150*/  IADD3 R3, R9, -0x1, RZ ;  /* 0xffffffff09037810 */ /* 0x002fe20007ffe0ff */
[----:B------:R-:W-:Y:S01]  /*4160*/  UISETP.NE.AND UP0, UPT, UR21, 0x5, UPT ;  /* 0x000000051500788c */ /* 0x000fe2000bf05270 */
[----:B------:R-:W-:Y:S01]  /*4170*/  IMAD.MOV.U32 R11, RZ, RZ, R4 ;  /* 0x000000ffff0b7224 */ /* 0x000fe200078e0004 */
[----:B------:R-:W-:Y:S01]  /*4180*/  USEL UR6, URZ, 0x1, UP2 ;  /* 0x000000013f067887 */ /* 0x000fe20009000000 */
[----:B------:R-:W-:Y:S01]  /*4190*/  IMAD.MOV.U32 R13, RZ, RZ, R8 ;  /* 0x000000ffff0d7224 */ /* 0x000fe200078e0008 */
[----:B------:R-:W-:-:S02]  /*41a0*/  USEL UR21, UR21, URZ, UP0 ;  /* 0x0000003f15157287 */ /* 0x000fc40008000000 */
[----:B------:R-:W-:Y:S02]  /*41b0*/  USEL UR24, UR24, URZ, UP2 ;  /* 0x0000003f18187287 */ /* 0x000fe40009000000 */
[----:B------:R-:W-:Y:S01]  /*41c0*/  LOP3.LUT R10, R88, UR6, RZ, 0x3c, !PT ;  /* 0x00000006580a7c12 */ /* 0x000fe2000f8e3cff */
[----:B------:R-:W-:Y:S09]  /*41d0*/  @P2 BRA `(.L_x_34) ;  /* 0xffffffe400d82947 */ /* 0x000ff2000383ffff */
.L_x_23:
[----:B------:R-:W-:-:S13]  /*41e0*/  ISETP.GE.AND P2, PT, R9, RZ, PT ;  /* 0x000000ff0900720c */ /* 0x000fda0003f46270 */
[----:B------:R-:W-:Y:S05]  /*41f0*/  @!P2 BRA `(.L_x_35) ;  /* 0x0000001c006ca947 */ /* 0x000fea0003800000 */
[----:B------:R-:W-:Y:S01]  /*4200*/  IADD3 R3, R9, 0x1, RZ ;  /* 0x0000000109037810 */ /* 0x000fe20007ffe0ff */
[----:B------:R-:W-:Y:S01]  /*4210*/  IMAD.MOV.U32 R11, RZ, RZ, R4 ;  /* 0x000000ffff0b7224 */ /* 0x000fe200078e0004 */
[----:B------:R-:W-:Y:S01]  /*4220*/  ULDC UR25, c[0x0][0x604] ;  /* 0x0001810000197ab9 */ /* 0x000fe20000000800 */
[----:B------:R-:W-:-:S07]  /*4230*/  IMAD.MOV.U32 R12, RZ, RZ, R8 ;  /* 0x000000ffff0c7224 */ /* 0x000fce00078e0008 */
.L_x_46:
[----:B------:R-:W-:Y:S05]  /*4240*/  @!P0 BRA `(.L_x_36) ;  /* 0x0000000000048947 */ /* 0x000fea0003800000 */
[----:B------:R-:W-:Y:S01]  /*4250*/  BPT.TRAP 0x1 ;  /* 0x000000040000795c */ /* 0x000fe20000300000 */
.L_x_36:
[----:B------:R-:W-:Y:S01]  /*4260*/  ULEA UR6, UR24, UR36, 0x3 ;  /* 0x0000002418067291 */ /* 0x000fe2000f8e183f */
[----:B------:R-:W-:-:S08]  /*4270*/  SHF.L.U32 R4, R10, 0x1f, RZ ;  /* 0x0000001f0a047819 */ /* 0x000fd000000006ff */
[----:B------:R-:W1:Y:S02]  /*4280*/  SYNCS.PHASECHK.TRANS64.TRYWAIT P2, [UR6+0xe000], R4 ;  /* 0x00e00004ff0075a7 */ /* 0x000e640008040146 */
[----:B-1----:R-:W-:Y:S05]  /*4290*/  @!P2 BRA `(.L_x_37) ;  /* 0x0000004000f4a947 */ /* 0x002fea0003800000 */
.L_x_106:
        /* <DEDUP_REMOVED lines=14> */
[----:B-1----:R-:W-:Y:S01]  /*4380*/  LOP3.LUT R9, R10, UR6, RZ, 0x3c, !PT ;  /* 0x000000060a097c12 */ /* 0x002fe2000f8e3cff */
        /* <DEDUP_REMOVED lines=12> */
.L_x_38:
[C---:B------:R-:W-:Y:S01]  /*4450*/  IADD3 R13, R5.reuse, 0x1, RZ ;  /* 0x00000001050d7810 */ /* 0x040fe20007ffe0ff */
[C---:B------:R-:W-:Y:S01]  /*4460*/  VIADD R15, R5.reuse, 0x8 ;  /* 0x00000008050f7836 */ /* 0x040fe20000000000 */
[C---:B------:R-:W-:Y:S01]  /*4470*/  ISETP.GE.AND P2, PT, R0.reuse, R5, PT ;  /* 0x000000050000720c */ /* 0x040fe20003f46270 */
[C---:B------:R-:W-:Y:S01]  /*4480*/  VIADD R17, R5.reuse, 0x9 ;  /* 0x0000000905117836 */ /* 0x040fe20000000000 */
[----:B------:R-:W-:Y:S01]  /*4490*/  ISETP.GE.AND P3, PT, R0, R13, PT ;  /* 0x0000000d0000720c */ /* 0x000fe20003f66270 */
[C---:B------:R-:W-:Y:S01]  /*44a0*/  VIADD R21, R5.reuse, 0x11 ;  /* 0x0000001105157836 */ /* 0x040fe20000000000 */
[----:B------:R-:W-:Y:S01]  /*44b0*/  FSEL R24, R24, -INF , P2 ;  /* 0xff80000018187808 */ /* 0x000fe20001000000 */
[C---:B------:R-:W-:Y:S01]  /*44c0*/  VIADD R93, R5.reuse, 0x21 ;  /* 0x00000021055d7836 */ /* 0x040fe20000000000 */
[----:B------:R-:W-:Y:S01]  /*44d0*/  ISETP.GE.AND P2, PT, R0, R15, PT ;  /* 0x0000000f0000720c */ /* 0x000fe20003f46270 */
[----:B------:R-:W-:Y:S01]  /*44e0*/  VIADD R97, R5, 0x29 ;  /* 0x0000002905617836 */ /* 0x000fe20000000000 */
[----:B------:R-:W-:Y:S01]  /*44f0*/  FSEL R25, R25, -INF , P3 ;  /* 0xff80000019197808 */ /* 0x000fe20001800000 */
[C---:B------:R-:W-:Y:S01]  /*4500*/  VIADD R105, R5.reuse, 0x39 ;  /* 0x0000003905697836 */ /* 0x040fe20000000000 */
[----:B------:R-:W-:Y:S01]  /*4510*/  FMNMX R4, R24, R11, !PT ;  /* 0x0000000b18047209 */ /* 0x000fe20007800000 */
[----:B------:R-:W-:Y:S01]  /*4520*/  ULEA UR6, UR24, UR36, 0x3 ;  /* 0x0000002418067291 */ /* 0x000fe2000f8e183f */
[----:B------:R-:W-:-:S02]  /*4530*/  IADD3 R19, R5, 0x10, RZ ;  /* 0x0000001005137810 */ /* 0x000fc40007ffe0ff */
[----:B------:R-:W-:Y:S02]  /*4540*/  ISETP.GE.AND P3, PT, R0, R17, PT ;  /* 0x000000110000720c */ /* 0x000fe40003f66270 */
[----:B------:R-:W-:Y:S02]  /*4550*/  FSEL R28, R28, -INF , P2 ;  /* 0xff8000001c1c7808 */ /* 0x000fe40001000000 */
[----:B------:R-:W-:Y:S02]  /*4560*/  FMNMX R23, R25, R4, !PT ;  /* 0x0000000419177209 */ /* 0x000fe40007800000 */
[----:B------:R-:W-:Y:S02]  /*4570*/  ISETP.GE.AND P2, PT, R0, R19, PT ;  /* 0x000000130000720c */ /* 0x000fe40003f46270 */
[----:B------:R-:W-:Y:S02]  /*4580*/  FSEL R29, R29, -INF , P3 ;  /* 0xff8000001d1d7808 */ /* 0x000fe40001800000 */
[----:B------:R-:W-:Y:S01]  /*4590*/  FMNMX R4, R28, R23, !PT ;  /* 0x000000171c047209 */ /* 0x000fe20007800000 */
[----:B------:R-:W-:Y:S01]  /*45a0*/  VIADD R23, R5, 0x18 ;  /* 0x0000001805177836 */ /* 0x000fe20000000000 */
[----:B------:R-:W-:-:S02]  /*45b0*/  ISETP.GE.AND P3, PT, R0, R21, PT ;  /* 0x000000150000720c */ /* 0x000fc40003f66270 */
[----:B------:R-:W-:Y:S02]  /*45c0*/  FSEL R32, R32, -INF , P2 ;  /* 0xff80000020207808 */ /* 0x000fe40001000000 */
[----:B------:R-:W-:Y:S02]  /*45d0*/  FMNMX R91, R29, R4, !PT ;  /* 0x000000041d5b7209 */ /* 0x000fe40007800000 */
[----:B------:R-:W-:Y:S02]  /*45e0*/  IADD3 R89, R5, 0x19, RZ ;  /* 0x0000001905597810 */ /* 0x000fe40007ffe0ff */
[----:B------:R-:W-:Y:S02]  /*45f0*/  ISETP.GE.AND P2, PT, R0, R23, PT ;  /* 0x000000170000720c */ /* 0x000fe40003f46270 */
[----:B------:R-:W-:Y:S02]  /*4600*/  FSEL R33, R33, -INF , P3 ;  /* 0xff80000021217808 */ /* 0x000fe40001800000 */
[----:B------:R-:W-:Y:S01]  /*4610*/  FMNMX R4, R32, R91, !PT ;  /* 0x0000005b20047209 */ /* 0x000fe20007800000 */
[----:B------:R-:W-:Y:S01]  /*4620*/  VIADD R91, R5, 0x20 ;  /* 0x00000020055b7836 */ /* 0x000fe20000000000 */
[----:B------:R-:W-:-:S02]  /*4630*/  ISETP.GE.AND P3, PT, R0, R89, PT ;  /* 0x000000590000720c */ /* 0x000fc40003f66270 */
[----:B------:R-:W-:Y:S02]  /*4640*/  FSEL R36, R36, -INF , P2 ;  /* 0xff80000024247808 */ /* 0x000fe40001000000 */
[----:B------:R-:W-:Y:S02]  /*4650*/  FMNMX R95, R33, R4, !PT ;  /* 0x00000004215f7209 */ /* 0x000fe40007800000 */
[----:B------:R-:W-:Y:S02]  /*4660*/  ISETP.GE.AND P2, PT, R0, R91, PT ;  /* 0x0000005b0000720c */ /* 0x000fe40003f46270 */
[----:B------:R-:W-:Y:S02]  /*4670*/  FSEL R37, R37, -INF , P3 ;  /* 0xff80000025257808 */ /* 0x000fe40001800000 */
[----:B------:R-:W-:Y:S02]  /*4680*/  FMNMX R4, R36, R95, !PT ;  /* 0x0000005f24047209 */ /* 0x000fe40007800000 */
        /* <DEDUP_REMOVED lines=22> */
[----:B------:R-:W-:-:S02]  /*47f0*/  ISETP.GE.AND P3, PT, R0, R105, PT ;  /* 0x000000690000720c */ /* 0x000fc40003f66270 */
[----:B------:R-:W-:Y:S02]  /*4800*/  FSEL R52, R52, -INF , P2 ;  /* 0xff80000034347808 */ /* 0x000fe40001000000 */
[----:B------:R-:W-:Y:S02]  /*4810*/  FMNMX R107, R49, R4, !PT ;  /* 0x00000004316b7209 */ /* 0x000fe40007800000 */
[----:B------:R-:W-:Y:S02]  /*4820*/  FSEL R53, R53, -INF , P3 ;  /* 0xff80000035357808 */ /* 0x000fe40001800000 */
[----:B------:R-:W-:Y:S02]  /*4830*/  FMNMX R4, R52, R107, !PT ;  /* 0x0000006b34047209 */ /* 0x000fe40007800000 */
[----:B------:R-:W-:Y:S02]  /*4840*/  ISETP.GE.AND P2, PT, R2, R5, PT ;  /* 0x000000050200720c */ /* 0x000fe40003f46270 */
[----:B------:R-:W-:-:S02]  /*4850*/  FMNMX R4, R53, R4, !PT ;  /* 0x0000000435047209 */ /* 0x000fc40007800000 */
[----:B------:R-:W-:Y:S02]  /*4860*/  ISETP.GE.AND P3, PT, R2, R13, PT ;  /* 0x0000000d0200720c */ /* 0x000fe40003f66270 */
[----:B------:R-:W-:Y:S01]  /*4870*/  FSEL R13, R26, -INF , P2 ;  /* 0xff8000001a0d7808 */ /* 0x000fe20001000000 */
[----:B------:R-:W1:Y:S01]  /*4880*/  SHFL.BFLY PT, R107, R4, 0x1, 0x1f ;  /* 0x0c201f00046b7f89 */ /* 0x000e6200000e0000 */
[C---:B------:R-:W-:Y:S02]  /*4890*/  ISETP.GE.AND P2, PT, R2.reuse, R15, PT ;  /* 0x0000000f0200720c */ /* 0x040fe40003f46270 */
[----:B------:R-:W-:Y:S02]  /*48a0*/  FSEL R27, R27, -INF , P3 ;  /* 0xff8000001b1b7808 */ /* 0x000fe40001800000 */
[----:B------:R-:W-:Y:S02]  /*48b0*/  FMNMX R10, R13, R12, !PT ;  /* 0x0000000c0d0a7209 */ /* 0x000fe40007800000 */
[----:B------:R-:W-:-:S02]  /*48c0*/  ISETP.GE.AND P3, PT, R2, R17, PT ;  /* 0x000000110200720c */ /* 0x000fc40003f66270 */
[----:B------:R-:W-:Y:S02]  /*48d0*/  FSEL R30, R30, -INF , P2 ;  /* 0xff8000001e1e7808 */ /* 0x000fe40001000000 */
[----:B------:R-:W-:Y:S02]  /*48e0*/  FMNMX R15, R27, R10, !PT ;  /* 0x0000000a1b0f7209 */ /* 0x000fe40007800000 */
[----:B------:R-:W-:Y:S02]  /*48f0*/  FSEL R31, R31, -INF , P3 ;  /* 0xff8000001f1f7808 */ /* 0x000fe40001800000 */
[C---:B------:R-:W-:Y:S02]  /*4900*/  ISETP.GE.AND P2, PT, R2.reuse, R19, PT ;  /* 0x000000130200720c */ /* 0x040fe40003f46270 */
[----:B------:R-:W-:Y:S02]  /*4910*/  ISETP.GE.AND P4, PT, R2, R21, PT ;  /* 0x000000150200720c */ /* 0x000fe40003f86270 */
[----:B------:R-:W-:-:S02]  /*4920*/  FSEL R34, R34, -INF , P2 ;  /* 0xff80000022227808 */ /* 0x000fc40001000000 */
[----:B------:R-:W-:Y:S02]  /*4930*/  ISETP.GE.AND P3, PT, R2, R23, PT ;  /* 0x000000170200720c */ /* 0x000fe40003f66270 */
[----:B------:R-:W-:Y:S02]  /*4940*/  FSEL R35, R35, -INF , P4 ;  /* 0xff80000023237808 */ /* 0x000fe40002000000 */
[----:B-1----:R-:W-:Y:S02]  /*4950*/  FMNMX R107, R4, R107, !PT ;  /* 0x0000006b046b7209 */ /* 0x002fe40007800000 */
[----:B------:R-:W-:Y:S02]  /*4960*/  FMNMX R4, R30, R15, !PT ;  /* 0x0000000f1e047209 */ /* 0x000fe40007800000 */
[----:B------:R-:W-:Y:S01]  /*4970*/  ISETP.GE.AND P2, PT, R2, R89, PT ;  /* 0x000000590200720c */ /* 0x000fe20003f46270 */
[----:B------:R-:W1:Y:S01]  /*4980*/  SHFL.BFLY PT, R8, R107, 0x2, 0x1f ;  /* 0x0c401f006b087f89 */ /* 0x000e6200000e0000 */
[----:B------:R-:W-:-:S02]  /*4990*/  FMNMX R15, R31, R4, !PT ;  /* 0x000000041f0f7209 */ /* 0x000fc40007800000 */
[----:B------:R-:W-:Y:S02]  /*49a0*/  FSEL R38, R38, -INF , P3 ;  /* 0xff80000026267808 */ /* 0x000fe40001800000 */
[C---:B------:R-:W-:Y:S02]  /*49b0*/  ISETP.GE.AND P4, PT, R2.reuse, R91, PT ;  /* 0x0000005b0200720c */ /* 0x040fe40003f86270 */
[----:B------:R-:W-:Y:S02]  /*49c0*/  FSEL R39, R39, -INF , P2 ;  /* 0xff80000027277808 */ /* 0x000fe40001000000 */
[C---:B------:R-:W-:Y:S02]  /*49d0*/  ISETP.GE.AND P2, PT, R2.reuse, R97, PT ;  /* 0x000000610200720c */ /* 0x040fe40003f46270 */
[----:B------:R-:W-:Y:S02]  /*49e0*/  ISETP.GE.AND P3, PT, R2, R93, PT ;  /* 0x0000005d0200720c */ /* 0x000fe40003f66270 */
[----:B------:R-:W-:-:S02]  /*49f0*/  FSEL R42, R42, -INF , P4 ;  /* 0xff8000002a2a7808 */ /* 0x000fc40002000000 */
[----:B------:R-:W-:Y:S02]  /*4a00*/  FSEL R47, R47, -INF , P2 ;  /* 0xff8000002f2f7808 */ /* 0x000fe40001000000 */
[----:B------:R-:W-:Y:S02]  /*4a10*/  FSEL R43, R43, -INF , P3 ;  /* 0xff8000002b2b7808 */ /* 0x000fe40001800000 */
[C---:B------:R-:W-:Y:S02]  /*4a20*/  ISETP.GE.AND P4, PT, R2.reuse, R99, PT ;  /* 0x000000630200720c */ /* 0x040fe40003f86270 */
[----:B------:R-:W-:Y:S02]  /*4a30*/  ISETP.GE.AND P3, PT, R2, R101, PT ;  /* 0x000000650200720c */ /* 0x000fe40003f66270 */
[----:B------:R-:W-:Y:S02]  /*4a40*/  FSEL R50, R50, -INF , P4 ;  /* 0xff80000032327808 */ /* 0x000fe40002000000 */
[----:B-1----:R-:W-:-:S02]  /*4a50*/  FMNMX R4, R107, R8, !PT ;  /* 0x000000086b047209 */ /* 0x002fc40007800000 */
[----:B------:R-:W-:Y:S02]  /*4a60*/  FMNMX R8, R34, R15, !PT ;  /* 0x0000000f22087209 */ /* 0x000fe40007800000 */
[C---:B------:R-:W-:Y:S02]  /*4a70*/  FSETP.NEU.AND P5, PT, R4.reuse, -INF , PT ;  /* 0xff8000000400780b */ /* 0x040fe40003fad000 */
[----:B------:R-:W-:Y:S02]  /*4a80*/  FMNMX R15, R35, R8, !PT ;  /* 0x00000008230f7209 */ /* 0x000fe40007800000 */
[----:B------:R-:W-:Y:S02]  /*4a90*/  FSEL R10, R4, RZ, P5 ;  /* 0x000000ff040a7208 */ /* 0x000fe40002800000 */
[----:B------:R-:W-:Y:S02]  /*4aa0*/  FMNMX R8, R38, R15, !PT ;  /* 0x0000000f26087209 */ /* 0x000fe40007800000 */
[----:B------:R-:W-:Y:S01]  /*4ab0*/  ISETP.GE.AND P5, PT, R2, R95, PT ;  /* 0x0000005f0200720c */ /* 0x000fe20003fa6270 */
[C---:B------:R-:W-:Y:S01]  /*4ac0*/  FMUL R14, R10.reuse, UR25 ;  /* 0x000000190a0e7c20 */ /* 0x040fe20008400000 */
[----:B------:R-:W-:Y:S01]  /*4ad0*/  FMNMX R15, R39, R8, !PT ;  /* 0x00000008270f7209 */ /* 0x000fe20007800000 */
[----:B------:R-:W-:Y:S01]  /*4ae0*/  FADD R10, -R10, R11 ;  /* 0x0000000b0a0a7221 */ /* 0x000fe20000000100 */
[----:B------:R-:W-:Y:S01]  /*4af0*/  FSEL R46, R46, -INF , P5 ;  /* 0xff8000002e2e7808 */ /* 0x000fe20002800000 */
[--C-:B------:R-:W-:Y:S01]  /*4b00*/  FFMA R24, R24, UR25, -R14.reuse ;  /* 0x0000001918187c23 */ /* 0x100fe2000800080e */
[--C-:B------:R-:W-:Y:S01]  /*4b10*/  FFMA R25, R25, UR25, -R14.reuse ;  /* 0x0000001919197c23 */ /* 0x100fe2000800080e */
[----:B------:R-:W-:Y:S01]  /*4b20*/  FMNMX R8, R42, R15, !PT ;  /* 0x0000000f2a087209 */ /* 0x000fe20007800000 */
[--C-:B------:R-:W-:Y:S01]  /*4b30*/  FFMA R29, R29, UR25, -R14.reuse ;  /* 0x000000191d1d7c23 */ /* 0x100fe2000800080e */
[----:B------:R-:W-:Y:S01]  /*4b40*/  ISETP.GE.AND P4, PT, R2, R105, PT ;  /* 0x000000690200720c */ /* 0x000fe20003f86270 */
[--C-:B------:R-:W-:Y:S01]  /*4b50*/  FFMA R28, R28, UR25, -R14.reuse ;  /* 0x000000191c1c7c23 */ /* 0x100fe2000800080e */
[----:B------:R-:W-:Y:S01]  /*4b60*/  FSETP.GEU.AND P6, PT, R24, -126, PT ;  /* 0xc2fc00001800780b */ /* 0x000fe20003fce000 */
[--C-:B------:R-:W-:Y:S01]  /*4b70*/  FFMA R32, R32, UR25, -R14.reuse ;  /* 0x0000001920207c23 */ /* 0x100fe2000800080e */
[----:B------:R-:W-:Y:S01]  /*4b80*/  FSETP.GEU.AND P2, PT, R25, -126, PT ;  /* 0xc2fc00001900780b */ /* 0x000fe20003f4e000 */
[--C-:B------:R-:W-:Y:S01]  /*4b90*/  FFMA R33, R33, UR25, -R14.reuse ;  /* 0x0000001921217c23 */ /* 0x100fe2000800080e */
[----:B------:R-:W-:Y:S01]  /*4ba0*/  FMNMX R15, R43, R8, !PT ;  /* 0x000000082b0f7209 */ /* 0x000fe20007800000 */
[--C-:B------:R-:W-:Y:S01]  /*4bb0*/  FFMA R36, R36, UR25, -R14.reuse ;  /* 0x0000001924247c23 */ /* 0x100fe2000800080e */
[----:B------:R-:W-:Y:S01]  /*4bc0*/  ISETP.GE.AND P5, PT, R2, R103, PT ;  /* 0x000000670200720c */ /* 0x000fe20003fa6270 */
[--C-:B------:R-:W-:Y:S01]  /*4bd0*/  FFMA R40, R40, UR25, -R14.reuse ;  /* 0x0000001928287c23 */ /* 0x100fe2000800080e */
[----:B------:R-:W-:Y:S01]  /*4be0*/  FMNMX R8, R46, R15, !PT ;  /* 0x0000000f2e087209 */ /* 0x000fe20007800000 */
[--C-:B------:R-:W-:Y:S01]  /*4bf0*/  FFMA R41, R41, UR25, -R14.reuse ;  /* 0x0000001929297c23 */ /* 0x100fe2000800080e */
[----:B------:R-:W-:Y:S01]  /*4c00*/  FSEL R51, R51, -INF , P3 ;  /* 0xff80000033337808 */ /* 0x000fe20001800000 */
[--C-:B------:R-:W-:Y:S01]  /*4c10*/  FFMA R37, R37, UR25, -R14.reuse ;  /* 0x0000001925257c23 */ /* 0x100fe2000800080e */
[----:B------:R-:W-:Y:S01]  /*4c20*/  FMNMX R15, R47, R8, !PT ;  /* 0x000000082f0f7209 */ /* 0x000fe20007800000 */
[----:B------:R-:W-:Y:S01]  /*4c30*/  @!P6 FMUL R24, R24, 0.5 ;  /* 0x3f0000001818e820 */ /* 0x000fe20000400000 */
[----:B------:R-:W-:Y:S01]  /*4c40*/  FSEL R55, R55, -INF , P4 ;  /* 0xff80000037377808 */ /* 0x000fe20002000000 */
[----:B------:R-:W-:Y:S01]  /*4c50*/  @!P2 FMUL R25, R25, 0.5 ;  /* 0x3f0000001919a820 */ /* 0x000fe20000400000 */
[----:B------:R-:W-:Y:S01]  /*4c60*/  FMNMX R8, R50, R15, !PT ;  /* 0x0000000f32087209 */ /* 0x000fe20007800000 */
[--C-:B------:R-:W-:Y:S01]  /*4c70*/  FFMA R44, R44, UR25, -R14.reuse ;  /* 0x000000192c2c7c23 */ /* 0x100fe2000800080e */
[----:B------:R-:W-:Y:S01]  /*4c80*/  FSETP.GEU.AND P4, PT, R29, -126, PT ;  /* 0xc2fc00001d00780b */ /* 0x000fe20003f8e000 */
[----:B------:R-:W1:Y:S01]  /*4c90*/  MUFU.EX2 R24, R24 ;  /* 0x0000001800187308 */ /* 0x000e620000000800 */
[----:B------:R-:W-:Y:S01]  /*4ca0*/  FSETP.GEU.AND P3, PT, R28, -126, PT ;  /* 0xc2fc00001c00780b */ /* 0x000fe20003f6e000 */
[--C-:B------:R-:W-:Y:S01]  /*4cb0*/  FFMA R45, R45, UR25, -R14.reuse ;  /* 0x000000192d2d7c23 */ /* 0x100fe2000800080e */
[----:B------:R-:W-:Y:S01]  /*4cc0*/  FSEL R54, R54, -INF , P5 ;  /* 0xff80000036367808 */ /* 0x000fe20002800000 */
[--C-:B------:R-:W-:Y:S01]  /*4cd0*/  FFMA R49, R49, UR25, -R14.reuse ;  /* 0x0000001931317c23 */ /* 0x100fe2000800080e */
[----:B------:R-:W-:Y:S01]  /*4ce0*/  FMNMX R15, R51, R8, !PT ;  /* 0x00000008330f7209 */ /* 0x000fe20007800000 */
[--C-:B------:R-:W-:Y:S01]  /*4cf0*/  FFMA R48, R48, UR25, -R14.reuse ;  /* 0x0000001930307c23 */ /* 0x100fe2000800080e */
[----:B------:R-:W-:Y:S01]  /*4d00*/  FSETP.GEU.AND P5, PT, R32, -126, PT ;  /* 0xc2fc00002000780b */ /* 0x000fe20003fae000 */
[----:B------:R-:W2:Y:S01]  /*4d10*/  MUFU.EX2 R25, R25 ;  /* 0x0000001900197308 */ /* 0x000ea20000000800 */
[----:B------:R-:W-:Y:S01]  /*4d20*/  FMNMX R8, R54, R15, !PT ;  /* 0x0000000f36087209 */ /* 0x000fe20007800000 */
[--C-:B------:R-:W-:Y:S01]  /*4d30*/  FFMA R53, R53, UR25, -R14.reuse ;  /* 0x0000001935357c23 */ /* 0x100fe2000800080e */
[----:B------:R-:W-:Y:S01]  /*4d40*/  FFMA R52, R52, UR25, -R14 ;  /* 0x0000001934347c23 */ /* 0x000fe2000800080e */
[----:B------:R-:W-:Y:S01]  /*4d50*/  @!P4 FMUL R29, R29, 0.5 ;  /* 0x3f0000001d1dc820 */ /* 0x000fe20000400000 */
[----:B------:R-:W-:Y:S01]  /*4d60*/  FMNMX R8, R55, R8, !PT ;  /* 0x0000000837087209 */ /* 0x000fe20007800000 */
[----:B------:R-:W-:Y:S01]  /*4d70*/  @!P3 FMUL R28, R28, 0.5 ;  /* 0x3f0000001c1cb820 */ /* 0x000fe20000400000 */
[----:B------:R-:W-:Y:S01]  /*4d80*/  FMUL R10, R10, UR25 ;  /* 0x000000190a0a7c20 */ /* 0x000fe20008400000 */
[----:B-1----:R-:W-:Y:S01]  /*4d90*/  @!P6 FMUL R24, R24, R24 ;  /* 0x000000181818e220 */ /* 0x002fe20000400000 */
[----:B------:R-:W-:Y:S01]  /*4da0*/  FSETP.GEU.AND P6, PT, R33, -126, PT ;  /* 0xc2fc00002100780b */ /* 0x000fe20003fce000 */
[----:B------:R-:W1:Y:S02]  /*4db0*/  SHFL.BFLY PT, R15, R8, 0x1, 0x1f ;  /* 0x0c201f00080f7f89 */ /* 0x000e6400000e0000 */
[----:B------:R-:W-:Y:S01]  /*4dc0*/  @!P5 FMUL R32, R32, 0.5 ;  /* 0x3f0000002020d820 */ /* 0x000fe20000400000 */
[----:B------:R-:W3:Y:S01]  /*4dd0*/  MUFU.EX2 R26, R28 ;  /* 0x0000001c001a7308 */ /* 0x000ee20000000800 */
[----:B--2---:R-:W-:Y:S01]  /*4de0*/  @!P2 FMUL R25, R25, R25 ;  /* 0x000000191919a220 */ /* 0x004fe20000400000 */
[----:B------:R-:W-:-:S06]  /*4df0*/  FSETP.GEU.AND P2, PT, R36, -126, PT ;  /* 0xc2fc00002400780b */ /* 0x000fcc0003f4e000 */
[----:B------:R-:W2:Y:S01]  /*4e00*/  MUFU.EX2 R29, R29 ;  /* 0x0000001d001d7308 */ /* 0x000ea20000000800 */
[----:B------:R-:W-:-:S07]  /*4e10*/  @!P6 FMUL R33, R33, 0.5 ;  /* 0x3f0000002121e820 */ /* 0x000fce0000400000 */
[----:B------:R-:W4:Y:S01]  /*4e20*/  MUFU.EX2 R28, R32 ;  /* 0x00000020001c7308 */ /* 0x000f220000000800 */
[----:B---3--:R-:W-:Y:S01]  /*4e30*/  @!P3 FMUL R26, R26, R26 ;  /* 0x0000001a1a1ab220 */ /* 0x008fe20000400000 */
[----:B------:R-:W-:Y:S01]  /*4e40*/  @!P2 FMUL R36, R36, 0.5 ;  /* 0x3f0000002424a820 */ /* 0x000fe20000400000 */
[----:B------:R-:W-:Y:S02]  /*4e50*/  FSETP.GEU.AND P3, PT, R37, -126, PT ;  /* 0xc2fc00002500780b */ /* 0x000fe40003f6e000 */
[----:B-1----:R-:W-:-:S03]  /*4e60*/  FMNMX R8, R8, R15, !PT ;  /* 0x0000000f08087209 */ /* 0x002fc60007800000 */
[----:B------:R-:W1:Y:S01]  /*4e70*/  MUFU.EX2 R33, R33 ;  /* 0x0000002100217308 */ /* 0x000e620000000800 */
[----:B--2---:R-:W-:Y:S01]  /*4e80*/  @!P4 FMUL R29, R29, R29 ;  /* 0x0000001d1d1dc220 */ /* 0x004fe20000400000 */
[----:B------:R-:W-:Y:S01]  /*4e90*/  FSETP.GEU.AND P4, PT, R40, -126, PT ;  /* 0xc2fc00002800780b */ /* 0x000fe20003f8e000 */
[----:B------:R-:W2:Y:S05]  /*4ea0*/  SHFL.BFLY PT, R19, R8, 0x2, 0x1f ;  /* 0x0c401f0008137f89 */ /* 0x000eaa00000e0000 */
[----:B------:R-:W3:Y:S01]  /*4eb0*/  MUFU.EX2 R36, R36 ;  /* 0x0000002400247308 */ /* 0x000ee20000000800 */
[----:B----4-:R-:W-:Y:S01]  /*4ec0*/  @!P5 FMUL R28, R28, R28 ;  /* 0x0000001c1c1cd220 */ /* 0x010fe20000400000 */
[----:B------:R-:W-:Y:S01]  /*4ed0*/  FSETP.GEU.AND P5, PT, R41, -126, PT ;  /* 0xc2fc00002900780b */ /* 0x000fe20003fae000 */
[----:B------:R-:W-:-:S04]  /*4ee0*/  @!P3 FMUL R37, R37, 0.5 ;  /* 0x3f0000002525b820 */ /* 0x000fc80000400000 */
[----:B------:R-:W-:Y:S01]  /*4ef0*/  @!P4 FMUL R40, R40, 0.5 ;  /* 0x3f0000002828c820 */ /* 0x000fe20000400000 */
[----:B-1----:R-:W-:Y:S01]  /*4f00*/  @!P6 FMUL R33, R33, R33 ;  /* 0x000000212121e220 */ /* 0x002fe20000400000 */
[----:B------:R-:W-:Y:S02]  /*4f10*/  FSETP.GEU.AND P6, PT, R44, -126, PT ;  /* 0xc2fc00002c00780b */ /* 0x000fe40003fce000 */
[----:B------:R-:W1:Y:S04]  /*4f20*/  MUFU.EX2 R15, R40 ;  /* 0x00000028000f7308 */ /* 0x000e680000000800 */
[----:B------:R-:W-:Y:S01]  /*4f30*/  @!P5 FMUL R41, R41, 0.5 ;  /* 0x3f0000002929d820 */ /* 0x000fe20000400000 */
[----:B---3--:R-:W-:Y:S01]  /*4f40*/  @!P2 FMUL R36, R36, R36 ;  /* 0x000000242424a220 */ /* 0x008fe20000400000 */
[----:B------:R-:W-:-:S02]  /*4f50*/  FSETP.GEU.AND P2, PT, R45, -126, PT ;  /* 0xc2fc00002d00780b */ /* 0x000fc40003f4e000 */
[----:B------:R-:W3:Y:S01]  /*4f60*/  MUFU.EX2 R32, R41 ;  /* 0x0000002900207308 */ /* 0x000ee20000000800 */
[----:B--2---:R-:W-:Y:S02]  /*4f70*/  FMNMX R8, R8, R19, !PT ;  /* 0x0000001308087209 */ /* 0x004fe40007800000 */
[----:B------:R-:W-:-:S05]  /*4f80*/  @!P6 FMUL R44, R44, 0.5 ;  /* 0x3f0000002c2ce820 */ /* 0x000fca0000400000 */
[----:B------:R-:W2:Y:S01]  /*4f90*/  MUFU.EX2 R37, R37 ;  /* 0x0000002500257308 */ /* 0x000ea20000000800 */
[----:B-1----:R-:W-:Y:S01]  /*4fa0*/  @!P4 FMUL R15, R15, R15 ;  /* 0x0000000f0f0fc220 */ /* 0x002fe20000400000 */
[----:B------:R-:W-:Y:S01]  /*4fb0*/  FSETP.GEU.AND P4, PT, R49, -126, PT ;  /* 0xc2fc00003100780b */ /* 0x000fe20003f8e000 */
[----:B------:R-:W-:-:S05]  /*4fc0*/  @!P2 FMUL R45, R45, 0.5 ;  /* 0x3f0000002d2da820 */ /* 0x000fca0000400000 */
[----:B------:R-:W1:Y:S01]  /*4fd0*/  MUFU.EX2 R17, R44 ;  /* 0x0000002c00117308 */ /* 0x000e620000000800 */
[----:B---3--:R-:W-:Y:S01]  /*4fe0*/  @!P5 FMUL R32, R32, R32 ;  /* 0x000000202020d220 */ /* 0x008fe20000400000 */
[----:B------:R-:W-:-:S03]  /*4ff0*/  FSETP.NEU.AND P5, PT, R8, -INF , PT ;  /* 0xff8000000800780b */ /* 0x000fc60003fad000 */
[----:B------:R-:W-:Y:S01]  /*5000*/  FADD R11, R25, R32 ;  /* 0x00000020190b7221 */ /* 0x000fe20000000000 */
[----:B------:R-:W-:Y:S01]  /*5010*/  FSEL R21, R8, RZ, P5 ;  /* 0x000000ff08157208 */ /* 0x000fe20002800000 */
[----:B------:R-:W-:Y:S01]  /*5020*/  @!P4 FMUL R49, R49, 0.5 ;  /* 0x3f0000003131c820 */ /* 0x000fe20000400000 */
[----:B------:R-:W3:Y:S01]  /*5030*/  MUFU.EX2 R16, R45 ;  /* 0x0000002d00107308 */ /* 0x000ee20000000800 */
[----:B--2---:R-:W-:Y:S01]  /*5040*/  @!P3 FMUL R37, R37, R37 ;  /* 0x000000252525b220 */ /* 0x004fe20000400000 */
[----:B------:R-:W-:Y:S01]  /*5050*/  FSETP.GEU.AND P3, PT, R48, -126, PT ;  /* 0xc2fc00003000780b */ /* 0x000fe20003f6e000 */
[C---:B------:R-:W-:Y:S01]  /*5060*/  FMUL R20, R21.reuse, UR25 ;  /* 0x0000001915147c20 */ /* 0x040fe20008400000 */
[----:B------:R-:W-:Y:S01]  /*5070*/  FSETP.GEU.AND P5, PT, R52, -126, PT ;  /* 0xc2fc00003400780b */ /* 0x000fe20003fae000 */
[----:B------:R-:W-:Y:S01]  /*5080*/  FADD R21, -R21, R12 ;  /* 0x0000000c15157221 */ /* 0x000fe20000000100 */
[----:B------:R-:W-:Y:S01]  /*5090*/  F2FP.BF16.F32.PACK_AB R32, R32, R15 ;  /* 0x0000000f2020723e */ /* 0x000fe200000010ff */
[--C-:B------:R-:W-:Y:S01]  /*50a0*/  FFMA R22, R13, UR25, -R20.reuse ;  /* 0x000000190d167c23 */ /* 0x100fe20008000814 */
[----:B------:R-:W2:Y:S01]  /*50b0*/  MUFU.EX2 R14, R49 ;  /* 0x00000031000e7308 */ /* 0x000ea20000000800 */
[----:B-1----:R-:W-:Y:S01]  /*50c0*/  @!P6 FMUL R17, R17, R17 ;  /* 0x000000111111e220 */ /* 0x002fe20000400000 */
        /* <DEDUP_REMOVED lines=9> */
[----:B------:R-:W1:Y:S01]  /*5160*/  MUFU.EX2 R19, R48 ;  /* 0x0000003000137308 */ /* 0x000e620000000800 */
[----:B------:R-:W-:Y:S01]  /*5170*/  @!P5 FMUL R52, R52, 0.5 ;  /* 0x3f0000003434d820 */ /* 0x000fe20000400000 */
[--C-:B------:R-:W-:Y:S01]  /*5180*/  FFMA R46, R46, UR25, -R20.reuse ;  /* 0x000000192e2e7c23 */ /* 0x100fe20008000814 */
[--C-:B------:R-:W-:Y:S01]  /*5190*/  FFMA R50, R50, UR25, -R20.reuse ;  /* 0x0000001932327c23 */ /* 0x100fe20008000814 */
[----:B------:R-:W-:Y:S01]  /*51a0*/  @!P6 FMUL R53, R53, 0.5 ;  /* 0x3f0000003535e820 */ /* 0x000fe20000400000 */
[--C-:B------:R-:W-:Y:S01]  /*51b0*/  FFMA R47, R47, UR25, -R20.reuse ;  /* 0x000000192f2f7c23 */ /* 0x100fe20008000814 */
[----:B--2---:R-:W-:Y:S01]  /*51c0*/  @!P4 FMUL R14, R14, R14 ;  /* 0x0000000e0e0ec220 */ /* 0x004fe20000400000 */
[----:B------:R-:W-:Y:S01]  /*51d0*/  FSETP.GEU.AND P4, PT, R30, -126, PT ;  /* 0xc2fc00001e00780b */ /* 0x000fe20003f8e000 */
[----:B------:R-:W2:Y:S01]  /*51e0*/  MUFU.EX2 R18, R53 ;  /* 0x0000003500127308 */ /* 0x000ea20000000800 */
[--C-:B------:R-:W-:Y:S01]  /*51f0*/  FFMA R51, R51, UR25, -R20.reuse ;  /* 0x0000001933337c23 */ /* 0x100fe20008000814 */
[----:B------:R-:W-:Y:S01]  /*5200*/  FFMA R54, R54, UR25, -R20 ;  /* 0x0000001936367c23 */ /* 0x000fe20008000814 */
[----:B------:R-:W-:Y:S01]  /*5210*/  FADD R12, R33, R14 ;  /* 0x0000000e210c7221 */ /* 0x000fe20000000000 */
[----:B------:R-:W-:-:S04]  /*5220*/  @!P2 FMUL R22, R22, 0.5 ;  /* 0x3f0000001616a820 */ /* 0x000fc80000400000 */
[----:B------:R-:W3:Y:S01]  /*5230*/  MUFU.EX2 R13, R52 ;  /* 0x00000034000d7308 */ /* 0x000ee20000000800 */
[----:B-1----:R-:W-:Y:S01]  /*5240*/  @!P3 FMUL R19, R19, R19 ;  /* 0x000000131313b220 */ /* 0x002fe20000400000 */
[----:B------:R-:W-:Y:S02]  /*5250*/  FSETP.GEU.AND P3, PT, R27, -126, PT ;  /* 0xc2fc00001b00780b */ /* 0x000fe40003f6e000 */
[----:B------:R-:W-:-:S04]  /*5260*/  @!P4 FMUL R30, R30, 0.5 ;  /* 0x3f0000001e1ec820 */ /* 0x000fc80000400000 */
[----:B------:R1:W4:Y:S01]  /*5270*/  MUFU.EX2 R40, R22 ;  /* 0x0000001600287308 */ /* 0x0003220000000800 */
[----:B--2---:R-:W-:Y:S01]  /*5280*/  @!P6 FMUL R18, R18, R18 ;  /* 0x000000121212e220 */ /* 0x004fe20000400000 */
[----:B------:R-:W-:-:S05]  /*5290*/  FSETP.GEU.AND P6, PT, R41, -126, PT ;  /* 0xc2fc00002900780b */ /* 0x000fca0003fce000 */
[----:B------:R-:W-:Y:S01]  /*52a0*/  @!P3 FMUL R27, R27, 0.5 ;  /* 0x3f0000001b1bb820 */ /* 0x000fe20000400000 */
[----:B------:R2:W5:Y:S01]  /*52b0*/  MUFU.EX2 R34, R30 ;  /* 0x0000001e00227308 */ /* 0x0005620000000800 */
[----:B-1----:R-:W-:Y:S01]  /*52c0*/  FFMA R22, R35, UR25, -R20 ;  /* 0x0000001923167c23 */ /* 0x002fe20008000814 */
[----:B---3--:R-:W-:Y:S01]  /*52d0*/  @!P5 FMUL R13, R13, R13 ;  /* 0x0000000d0d0dd220 */ /* 0x008fe20000400000 */
[----:B------:R-:W-:-:S04]  /*52e0*/  FSETP.GEU.AND P5, PT, R23, -126, PT ;  /* 0xc2fc00001700780b */ /* 0x000fc80003fae000 */
[----:B------:R-:W-:Y:S01]  /*52f0*/  @!P6 FMUL R41, R41, 0.5 ;  /* 0x3f0000002929e820 */ /* 0x000fe20000400000 */
[----:B------:R1:W3:Y:S01]  /*5300*/  MUFU.EX2 R31, R27 ;  /* 0x0000001b001f7308 */ /* 0x0002e20000000800 */
[----:B----4-:R-:W-:Y:S01]  /*5310*/  @!P2 FMUL R40, R40, R40 ;  /* 0x000000282828a220 */ /* 0x010fe20000400000 */
[----:B------:R-:W-:Y:S01]  /*5320*/  FSETP.GEU.AND P2, PT, R22, -126, PT ;  /* 0xc2fc00001600780b */ /* 0x000fe20003f4e000 */
[----:B--2---:R-:W-:-:S05]  /*5330*/  FFMA R30, R39, UR25, -R20 ;  /* 0x00000019271e7c23 */ /* 0x004fca0008000814 */
[----:B------:R-:W-:Y:S01]  /*5340*/  @!P5 FMUL R23, R23, 0.5 ;  /* 0x3f0000001717d820 */ /* 0x000fe20000400000 */
[----:B------:R-:W2:Y:S01]  /*5350*/  MUFU.EX2 R41, R41 ;  /* 0x0000002900297308 */ /* 0x000ea20000000800 */
[----:B-1----:R-:W-:Y:S01]  /*5360*/  FFMA R27, R38, UR25, -R20 ;  /* 0x00000019261b7c23 */ /* 0x002fe20008000814 */
[----:B-----5:R-:W-:Y:S01]  /*5370*/  @!P4 FMUL R34, R34, R34 ;  /* 0x000000222222c220 */ /* 0x020fe20000400000 */
[----:B------:R-:W-:-:S03]  /*5380*/  FSETP.GEU.AND P4, PT, R30, -126, PT ;  /* 0xc2fc00001e00780b */ /* 0x000fc60003f8e000 */
[----:B------:R-:W-:Y:S02]  /*5390*/  @!P2 FMUL R22, R22, 0.5 ;  /* 0x3f0000001616a820 */ /* 0x000fe40000400000 */
[----:B------:R1:W4:Y:S01]  /*53a0*/  MUFU.EX2 R35, R23 ;  /* 0x0000001700237308 */ /* 0x0003220000000800 */
[----:B---3--:R-:W-:Y:S01]  /*53b0*/  @!P3 FMUL R31, R31, R31 ;  /* 0x0000001f1f1fb220 */ /* 0x008fe20000400000 */
[----:B------:R-:W-:-:S06]  /*53c0*/  FSETP.GEU.AND P3, PT, R27, -126, PT ;  /* 0xc2fc00001b00780b */ /* 0x000fcc0003f6e000 */
[----:B------:R3:W5:Y:S01]  /*53d0*/  MUFU.EX2 R38, R22 ;  /* 0x0000001600267308 */ /* 0x0007620000000800 */
[--C-:B-1----:R-:W-:Y:S01]  /*53e0*/  FFMA R23, R42, UR25, -R20.reuse ;  /* 0x000000192a177c23 */ /* 0x102fe20008000814 */
[----:B------:R-:W-:Y:S01]  /*53f0*/  @!P4 FMUL R30, R30, 0.5 ;  /* 0x3f0000001e1ec820 */ /* 0x000fe20000400000 */
[----:B--2---:R-:W-:Y:S01]  /*5400*/  @!P6 FMUL R41, R41, R41 ;  /* 0x000000292929e220 */ /* 0x004fe20000400000 */
[----:B------:R-:W-:Y:S01]  /*5410*/  FSETP.GEU.AND P6, PT, R44, -126, PT ;  /* 0xc2fc00002c00780b */ /* 0x000fe20003fce000 */
[----:B------:R-:W-:Y:S02]  /*5420*/  FFMA R20, R55, UR25, -R20 ;  /* 0x0000001937147c23 */ /* 0x000fe40008000814 */
[----:B------:R-:W-:Y:S01]  /*5430*/  @!P3 FMUL R27, R27, 0.5 ;  /* 0x3f0000001b1bb820 */ /* 0x000fe20000400000 */
[----:B------:R1:W2:Y:S01]  /*5440*/  MUFU.EX2 R42, R30 ;  /* 0x0000001e002a7308 */ /* 0x0002a20000000800 */
[----:B----4-:R-:W-:Y:S01]  /*5450*/  @!P5 FMUL R35, R35, R35 ;  /* 0x000000232323d220 */ /* 0x010fe20000400000 */
[----:B------:R-:W-:Y:S01]  /*5460*/  FSETP.GEU.AND P5, PT, R23, -126, PT ;  /* 0xc2fc00001700780b */ /* 0x000fe20003fae000 */
[----:B---3--:R-:W-:-:S05]  /*5470*/  FADD R22, R37, R18 ;  /* 0x0000001225167221 */ /* 0x008fca0000000000 */
[----:B------:R3:W4:Y:S01]  /*5480*/  MUFU.EX2 R39, R27 ;  /* 0x0000001b00277308 */ /* 0x0007220000000800 */
[----:B-----5:R-:W-:Y:S01]  /*5490*/  @!P2 FMUL R38, R38, R38 ;  /* 0x000000262626a220 */ /* 0x020fe20000400000 */
[----:B------:R-:W-:Y:S01]  /*54a0*/  FSETP.GEU.AND P2, PT, R46, -126, PT ;  /* 0xc2fc00002e00780b */ /* 0x000fe20003f4e000 */
[----:B------:R-:W-:Y:S01]  /*54b0*/  @!P6 FMUL R44, R44, 0.5 ;  /* 0x3f0000002c2ce820 */ /* 0x000fe20000400000 */
[----:B-1----:R-:W-:Y:S01]  /*54c0*/  FADD R30, R11, R12 ;  /* 0x0000000c0b1e7221 */ /* 0x002fe20000000000 */
[----:B------:R-:W-:Y:S01]  /*54d0*/  FADD R12, R24, R15 ;  /* 0x0000000f180c7221 */ /* 0x000fe20000000000 */
[----:B------:R-:W-:Y:S01]  /*54e0*/  F2FP.BF16.F32.PACK_AB R24, R25, R24 ;  /* 0x000000181918723e */ /* 0x000fe200000010ff */
[----:B------:R-:W-:Y:S01]  /*54f0*/  @!P5 FMUL R23, R23, 0.5 ;  /* 0x3f0000001717d820 */ /* 0x000fe20000400000 */
[----:B------:R-:W-:Y:S01]  /*5500*/  F2FP.BF16.F32.PACK_AB R25, R31, R40 ;  /* 0x000000281f19723e */ /* 0x000fe200000010ff */
[----:B------:R-:W1:Y:S01]  /*5510*/  MUFU.EX2 R44, R44 ;  /* 0x0000002c002c7308 */ /* 0x000e620000000800 */
[----:B--2---:R-:W-:Y:S01]  /*5520*/  @!P4 FMUL R42, R42, R42 ;  /* 0x0000002a2a2ac220 */ /* 0x004fe20000400000 */
[----:B------:R-:W-:Y:S01]  /*5530*/  FSETP.GEU.AND P4, PT, R50, -126, PT ;  /* 0xc2fc00003200780b */ /* 0x000fe20003f8e000 */
[----:B---3--:R-:W-:-:S03]  /*5540*/  FADD R27, R36, R13 ;  /* 0x0000000d241b7221 */ /* 0x008fc60000000000 */
[----:B------:R-:W-:Y:S02]  /*5550*/  @!P2 FMUL R46, R46, 0.5 ;  /* 0x3f0000002e2ea820 */ /* 0x000fe40000400000 */
[----:B------:R2:W3:Y:S01]  /*5560*/  MUFU.EX2 R43, R23 ;  /* 0x00000017002b7308 */ /* 0x0004e20000000800 */
[----:B----4-:R-:W-:Y:S01]  /*5570*/  @!P3 FMUL R39, R39, R39 ;  /* 0x000000272727b220 */ /* 0x010fe20000400000 */
[----:B------:R-:W-:-:S05]  /*5580*/  FSETP.GEU.AND P3, PT, R47, -126, PT ;  /* 0xc2fc00002f00780b */ /* 0x000fca0003f6e000 */
[----:B------:R-:W-:Y:S01]  /*5590*/  @!P4 FMUL R50, R50, 0.5 ;  /* 0x3f0000003232c820 */ /* 0x000fe20000400000 */
[----:B------:R4:W5:Y:S01]  /*55a0*/  MUFU.EX2 R45, R46 ;  /* 0x0000002e002d7308 */ /* 0x0009620000000800 */
[----:B-1----:R-:W-:Y:S01]  /*55b0*/  @!P6 FMUL R44, R44, R44 ;  /* 0x0000002c2c2ce220 */ /* 0x002fe20000400000 */
[----:B------:R-:W-:Y:S01]  /*55c0*/  FSETP.GEU.AND P6, PT, R54, -126, PT ;  /* 0xc2fc00003600780b */ /* 0x000fe20003fce000 */
[----:B--2---:R-:W-:Y:S01]  /*55d0*/  FADD R23, R28, R19 ;  /* 0x000000131c177221 */ /* 0x004fe20000000000 */
[----:B------:R-:W-:-:S03]  /*55e0*/  F2FP.BF16.F32.PACK_AB R28, R33, R28 ;  /* 0x0000001c211c723e */ /* 0x000fc600000010ff */
[----:B------:R-:W-:Y:S01]  /*55f0*/  @!P3 FMUL R47, R47, 0.5 ;  /* 0x3f0000002f2fb820 */ /* 0x000fe20000400000 */
[----:B------:R-:W1:Y:S01]  /*5600*/  MUFU.EX2 R50, R50 ;  /* 0x0000003200327308 */ /* 0x000e620000000800 */
[----:B---3--:R-:W-:Y:S01]  /*5610*/  @!P5 FMUL R43, R43, R43 ;  /* 0x0000002b2b2bd220 */ /* 0x008fe20000400000 */
[----:B------:R-:W-:Y:S01]  /*5620*/  FSETP.GEU.AND P5, PT, R51, -126, PT ;  /* 0xc2fc00003300780b */ /* 0x000fe20003fae000 */
[----:B----4-:R-:W-:Y:S01]  /*5630*/  FMUL R46, R21, UR25 ;  /* 0x00000019152e7c20 */ /* 0x010fe20008400000 */
[----:B------:R-:W-:Y:S01]  /*5640*/  FADD R21, R29, R16 ;  /* 0x000000101d157221 */ /* 0x000fe20000000000 */
[----:B------:R-:W-:Y:S01]  /*5650*/  FADD R12, R12, R23 ;  /* 0x000000170c0c7221 */ /* 0x000fe20000000000 */
[----:B------:R-:W-:Y:S01]  /*5660*/  F2FP.BF16.F32.PACK_AB R33, R44, R43 ;  /* 0x0000002b2c21723e */ /* 0x000fe200000010ff */
[----:B------:R-:W-:Y:S01]  /*5670*/  @!P6 FMUL R54, R54, 0.5 ;  /* 0x3f0000003636e820 */ /* 0x000fe20000400000 */
[----:B------:R-:W2:Y:S01]  /*5680*/  MUFU.EX2 R48, R47 ;  /* 0x0000002f00307308 */ /* 0x000ea20000000800 */
[----:B-----5:R-:W-:Y:S01]  /*5690*/  @!P2 FMUL R45, R45, R45 ;  /* 0x0000002d2d2da220 */ /* 0x020fe20000400000 */
[----:B------:R-:W-:Y:S01]  /*56a0*/  FSETP.GEU.AND P2, PT, R20, -126, PT ;  /* 0xc2fc00001400780b */ /* 0x000fe20003f4e000 */
[----:B------:R-:W-:-:S02]  /*56b0*/  FADD R21, R21, R22 ;  /* 0x0000001615157221 */ /* 0x000fc40000000000 */
[----:B------:R-:W-:Y:S02]  /*56c0*/  FADD R22, R34, R45 ;  /* 0x0000002d22167221 */ /* 0x000fe40000000000 */
[----:B------:R-:W-:Y:S01]  /*56d0*/  @!P5 FMUL R51, R51, 0.5 ;  /* 0x3f0000003333d820 */ /* 0x000fe20000400000 */
[----:B------:R-:W3:Y:S01]  /*56e0*/  MUFU.EX2 R54, R54 ;  /* 0x0000003600367308 */ /* 0x000ee20000000800 */
[----:B-1----:R-:W-:Y:S01]  /*56f0*/  @!P4 FMUL R50, R50, R50 ;  /* 0x000000323232c220 */ /* 0x002fe20000400000 */
[----:B------:R-:W-:Y:S01]  /*5700*/  FSETP.GEU.AND P4, PT, R46, -126, PT ;  /* 0xc2fc00002e00780b */ /* 0x000fe20003f8e000 */
[----:B------:R-:W-:Y:S01]  /*5710*/  FADD R21, R30, R21 ;  /* 0x000000151e157221 */ /* 0x000fe20000000000 */
[----:B------:R-:W-:Y:S01]  /*5720*/  F2FP.BF16.F32.PACK_AB R30, R37, R36 ;  /* 0x00000024251e723e */ /* 0x000fe200000010ff */
[----:B------:R-:W-:Y:S01]  /*5730*/  FADD R49, R41, R50 ;  /* 0x0000003229317221 */ /* 0x000fe20000000000 */
[----:B------:R-:W-:Y:S01]  /*5740*/  F2FP.BF16.F32.PACK_AB R36, R14, R19 ;  /* 0x000000130e24723e */ /* 0x000fe200000010ff */
[----:B------:R-:W-:Y:S01]  /*5750*/  @!P2 FMUL R20, R20, 0.5 ;  /* 0x3f0000001414a820 */ /* 0x000fe20000400000 */
[----:B------:R-:W1:Y:S01]  /*5760*/  MUFU.EX2 R51, R51 ;  /* 0x0000003300337308 */ /* 0x000e620000000800 */
[----:B--2---:R-:W-:Y:S01]  /*5770*/  @!P3 FMUL R48, R48, R48 ;  /* 0x000000303030b220 */ /* 0x004fe20000400000 */
[----:B------:R-:W-:-:S03]  /*5780*/  FSETP.GEU.AND P3, PT, R10, -126, PT ;  /* 0xc2fc00000a00780b */ /* 0x000fc60003f6e000 */
[----:B------:R-:W-:Y:S02]  /*5790*/  FADD R23, R35, R48 ;  /* 0x0000003023177221 */ /* 0x000fe40000000000 */
[----:B------:R-:W-:Y:S01]  /*57a0*/  @!P4 FMUL R46, R46, 0.5 ;  /* 0x3f0000002e2ec820 */ /* 0x000fe20000400000 */
[----:B------:R2:W4:Y:S01]  /*57b0*/  MUFU.EX2 R47, R20 ;  /* 0x00000014002f7308 */ /* 0x0005220000000800 */
[----:B---3--:R-:W-:-:S04]  /*57c0*/  @!P6 FMUL R54, R54, R54 ;  /* 0x000000363636e220 */ /* 0x008fc80000400000 */
[----:B------:R-:W-:Y:S02]  /*57d0*/  FADD R55, R39, R54 ;  /* 0x0000003627377221 */ /* 0x000fe40000000000 */
[----:B------:R-:W-:Y:S01]  /*57e0*/  @!P3 FMUL R10, R10, 0.5 ;  /* 0x3f0000000a0ab820 */ /* 0x000fe20000400000 */
[----:B------:R-:W3:Y:S01]  /*57f0*/  MUFU.EX2 R46, R46 ;  /* 0x0000002e002e7308 */ /* 0x000ee20000000800 */
[----:B--2---:R-:W-:Y:S01]  /*5800*/  FADD R20, R26, R17 ;  /* 0x000000111a147221 */ /* 0x004fe20000000000 */
[----:B-1----:R-:W-:Y:S01]  /*5810*/  @!P5 FMUL R51, R51, R51 ;  /* 0x000000333333d220 */ /* 0x002fe20000400000 */
[----:B------:R-:W-:Y:S01]  /*5820*/  FADD R55, R22, R55 ;  /* 0x0000003716377221 */ /* 0x000fe20000000000 */
[----:B------:R-:W-:Y:S01]  /*5830*/  F2FP.BF16.F32.PACK_AB R26, R29, R26 ;  /* 0x0000001a1d1a723e */ /* 0x000fe200000010ff */
[----:B------:R-:W-:Y:S01]  /*5840*/  FADD R27, R20, R27 ;  /* 0x0000001b141b7221 */ /* 0x000fe20000000000 */
[----:B------:R-:W-:Y:S01]  /*5850*/  FADD R20, R31, R44 ;  /* 0x0000002c1f147221 */ /* 0x000fe20000000000 */
[----:B------:R-:W-:Y:S01]  /*5860*/  FADD R53, R38, R51 ;  /* 0x0000003326357221 */ /* 0x000fe20000000000 */
[----:B------:R1:W2:Y:S01]  /*5870*/  MUFU.EX2 R11, R10 ;  /* 0x0000000a000b7308 */ /* 0x0002a20000000800 */
[----:B----4-:R-:W-:Y:S01]  /*5880*/  @!P2 FMUL R47, R47, R47 ;  /* 0x0000002f2f2fa220 */ /* 0x010fe20000400000 */
[----:B------:R-:W-:Y:S01]  /*5890*/  FADD R12, R12, R27 ;  /* 0x0000001b0c0c7221 */ /* 0x000fe20000000000 */
[----:B------:R-:W-:Y:S01]  /*58a0*/  FADD R20, R20, R53 ;  /* 0x0000003514147221 */ /* 0x000fe20000000000 */
[----:B------:R-:W-:Y:S01]  /*58b0*/  F2FP.BF16.F32.PACK_AB R27, R35, R34 ;  /* 0x00000022231b723e */ /* 0x000fe200000010ff */
[----:B------:R-:W-:Y:S01]  /*58c0*/  FADD R52, R42, R47 ;  /* 0x0000002f2a347221 */ /* 0x000fe20000000000 */
[----:B------:R-:W-:Y:S01]  /*58d0*/  FADD R12, R12, R21 ;  /* 0x000000150c0c7221 */ /* 0x000fe20000000000 */
[----:B------:R-:W-:Y:S01]  /*58e0*/  F2FP.BF16.F32.PACK_AB R29, R38, R41 ;  /* 0x00000029261d723e */ /* 0x000fe200000010ff */
[----:B-1----:R-:W-:Y:S01]  /*58f0*/  FADD R10, R40, R43 ;  /* 0x0000002b280a7221 */ /* 0x002fe20000000000 */
[----:B------:R-:W-:Y:S01]  /*5900*/  FADD R23, R23, R52 ;  /* 0x0000003417177221 */ /* 0x000fe20000000000 */
[----:B---3--:R-:W-:Y:S01]  /*5910*/  @!P4 FMUL R46, R46, R46 ;  /* 0x0000002e2e2ec220 */ /* 0x008fe20000400000 */
[----:B------:R-:W-:Y:S01]  /*5920*/  F2FP.BF16.F32.PACK_AB R31, R42, R39 ;  /* 0x000000272a1f723e */ /* 0x000fe200000010ff */
[----:B------:R-:W-:Y:S01]  /*5930*/  FADD R10, R10, R49 ;  /* 0x000000310a0a7221 */ /* 0x000fe20000000000 */
[----:B------:R-:W-:Y:S01]  /*5940*/  FADD R23, R20, R23 ;  /* 0x0000001714177221 */ /* 0x000fe20000000000 */
[-C--:B------:R-:W-:Y:S01]  /*5950*/  FMUL R58, R58, R46.reuse ;  /* 0x0000002e3a3a7220 */ /* 0x080fe20000400000 */
[-C--:B------:R-:W-:Y:S01]  /*5960*/  FMUL R59, R59, R46.reuse ;  /* 0x0000002e3b3b7220 */ /* 0x080fe20000400000 */
[----:B------:R-:W-:Y:S01]  /*5970*/  FADD R10, R10, R55 ;  /* 0x000000370a0a7221 */ /* 0x000fe20000000000 */
[----:B--2---:R-:W-:Y:S01]  /*5980*/  @!P3 FMUL R11, R11, R11 ;  /* 0x0000000b0b0bb220 */ /* 0x004fe20000400000 */
[-C--:B------:R-:W-:Y:S01]  /*5990*/  FMUL R62, R62, R46.reuse ;  /* 0x0000002e3e3e7220 */ /* 0x080fe20000400000 */
[----:B------:R-:W-:Y:S01]  /*59a0*/  FMUL R63, R63, R46 ;  /* 0x0000002e3f3f7220 */ /* 0x000fe20000400000 */
[----:B------:R-:W-:Y:S01]  /*59b0*/  FADD R23, R10, R23 ;  /* 0x000000170a177221 */ /* 0x000fe20000000000 */
[----:B------:R-:W-:Y:S01]  /*59c0*/  SHF.L.U32 R10, R9, 0x1f, RZ ;  /* 0x0000001f090a7819 */ /* 0x000fe200000006ff */
[----:B------:R-:W-:Y:S01]  /*59d0*/  FFMA R6, R11, R6, R12 ;  /* 0x000000060b067223 */ /* 0x000fe2000000000c */
[----:B------:R-:W-:Y:S01]  /*59e0*/  FMUL R56, R56, R11 ;  /* 0x0000000b38387220 */ /* 0x000fe20000400000 */
[----:B------:R-:W-:Y:S01]  /*59f0*/  FFMA R7, R46, R7, R23 ;  /* 0x000000072e077223 */ /* 0x000fe20000000017 */
[----:B------:R1:W2:Y:S01]  /*5a00*/  SYNCS.PHASECHK.TRANS64.TRYWAIT P2, [UR6+0xe000], R10 ;  /* 0x00e0000aff0075a7 */ /* 0x0002a20008040146 */
        /* <DEDUP_REMOVED lines=29> */
[----:B------:R-:W-:Y:S02]  /*5be0*/  F2FP.BF16.F32.PACK_AB R37, R51, R50 ;  /* 0x000000323325723e */ /* 0x000fe400000010ff */
[----:B------:R-:W-:Y:S01]  /*5bf0*/  F2FP.BF16.F32.PACK_AB R38, R18, R13 ;  /* 0x0000000d1226723e */ /* 0x000fe200000010ff */
[----:B-1----:R-:W-:Y:S06]  /*5c00*/  @!P0 BRA `(.L_x_39) ;  /* 0x0000000000048947 */ /* 0x002fec0003800000 */
[----:B------:R-:W-:Y:S01]  /*5c10*/  BPT.TRAP 0x1 ;  /* 0x000000040000795c */ /* 0x000fe20000300000 */
.L_x_39:
[----:B--2---:R-:W-:Y:S05]  /*5c20*/  @P2 BRA `(.L_x_40) ;  /* 0x0000000000082947 */ /* 0x004fea0003800000 */
[----:B------:R-:W1:Y:S02]  /*5c30*/  SYNCS.PHASECHK.TRANS64.TRYWAIT P2, [UR6+0xe000], R10 ;  /* 0x00e0000aff0075a7 */ /* 0x000e640008040146 */
[----:B-1----:R-:W-:Y:S05]  /*5c40*/  @!P2 BRA `(.L_x_41) ;  /* 0x0000002800a0a947 */ /* 0x002fea0003800000 */
.L_x_40:
        /* <DEDUP_REMOVED lines=23> */
.L_x_42:
[----:B------:R-:W-:-:S04]  /*5dc0*/  ULEA UR6, UR21, UR36, 0x3 ;  /* 0x0000002415067291 */ /* 0x000fc8000f8e183f */
[----:B------:R-:W-:-:S04]  /*5dd0*/  UIADD3 UR6, UR6, 0xe028, URZ ;  /* 0x0000e02806067890 */ /* 0x000fc8000fffe03f */
[----:B------:R-:W-:-:S09]  /*5de0*/  UPRMT UR6, URZ, 0x654, UR6 ;  /* 0x000006543f067896 */ /* 0x000fd20008000006 */
[----:B------:R-:W-:Y:S01]  /*5df0*/  SYNCS.ARRIVE.TRANS64.RED.A1T0 RZ, [UR6], RZ ;  /* 0x000000ffffff79a7 */ /* 0x000fe20008100406 */
[----:B------:R-:W-:Y:S05]  /*5e00*/  @P1 BRA `(.L_x_43) ;  /* 0x0000000000041947 */ /* 0x000fea0003800000 */
[----:B------:R-:W-:Y:S01]  /*5e10*/  BPT.TRAP 0x1 ;  /* 0x000000040000795c */ /* 0x000fe20000300000 */
.L_x_43:
[----:B------:R-:W-:-:S04]  /*5e20*/  UIADD3 UR21, UR21, 0x1, URZ ;  /* 0x0000000115157890 */ /* 0x000fc8000fffe03f */
[----:B------:R-:W-:-:S04]  /*5e30*/  UISETP.NE.AND UP0, UPT, UR21, 0x5, UPT ;  /* 0x000000051500788c */ /* 0x000fc8000bf05270 */
[----:B------:R-:W-:Y:S01]  /*5e40*/  USEL UR21, UR21, URZ, UP0 ;  /* 0x0000003f15157287 */ /* 0x000fe20008000000 */
[----:B------:R-:W-:Y:S11]  /*5e50*/  @!P0 BRA `(.L_x_44) ;  /* 0x0000000000048947 */ /* 0x000ff60003800000 */
[----:B------:R-:W-:Y:S01]  /*5e60*/  BPT.TRAP 0x1 ;  /* 0x000000040000795c */ /* 0x000fe20000300000 */
.L_x_44:
[----:B------:R-:W-:-:S04]  /*5e70*/  ULEA UR6, UR21, UR36, 0x3 ;  /* 0x0000002415067291 */ /* 0x000fc8000f8e183f */
[----:B------:R-:W-:-:S04]  /*5e80*/  UIADD3 UR6, UR6, 0xe028, URZ ;  /* 0x0000e02806067890 */ /* 0x000fc8000fffe03f */
[----:B------:R-:W-:-:S09]  /*5e90*/  UPRMT UR6, URZ, 0x654, UR6 ;  /* 0x000006543f067896 */ /* 0x000fd20008000006 */
[----:B------:R-:W-:Y:S01]  /*5ea0*/  SYNCS.ARRIVE.TRANS64.RED.A1T0 RZ, [UR6], RZ ;  /* 0x000000ffffff79a7 */ /* 0x000fe20008100406 */
[----:B------:R-:W-:Y:S05]  /*5eb0*/  @P1 BRA `(.L_x_45) ;  /* 0x0000000000041947 */ /* 0x000fea0003800000 */
[----:B------:R-:W-:Y:S01]  /*5ec0*/  BPT.TRAP 0x1 ;  /* 0x000000040000795c */ /* 0x000fe20000300000 */
.L_x_45:
[----:B------:R-:W-:Y:S01]  /*5ed0*/  UIADD3 UR24, UR24, 0x1, URZ ;  /* 0x0000000118187890 */ /* 0x000fe2000fffe03f */
[C---:B------:R-:W-:Y:S01]  /*5ee0*/  ISETP.GT.AND P2, PT, R3.reuse, 0x1, PT ;  /* 0x000000010300780c */ /* 0x040fe20003f44270 */
[----:B------:R-:W-:Y:S01]  /*5ef0*/  UIADD3 UR21, UR21, 0x1, URZ ;  /* 0x0000000115157890 */ /* 0x000fe2000fffe03f */
[----:B------:R-:W-:Y:S01]  /*5f00*/  IADD3 R3, R3, -0x1, RZ ;  /* 0xffffffff03037810 */ /* 0x000fe20007ffe0ff */
[----:B------:R-:W-:Y:S01]  /*5f10*/  UISETP.NE.AND UP1, UPT, UR24, 0x5, UPT ;  /* 0x000000051800788c */ /* 0x000fe2000bf25270 */
[----:B------:R-:W-:Y:S01]  /*5f20*/  VIADD R5, R5, 0x40 ;  /* 0x0000004005057836 */ /* 0x000fe20000000000 */
[----:B------:R-:W-:Y:S01]  /*5f30*/  UISETP.NE.AND UP0, UPT, UR21, 0x5, UPT ;  /* 0x000000051500788c */ /* 0x000fe2000bf05270 */
[----:B-1----:R-:W-:Y:S01]  /*5f40*/  IMAD.MOV.U32 R11, RZ, RZ, R4 ;  /* 0x000000ffff0b7224 */ /* 0x002fe200078e0004 */
[----:B------:R-:W-:Y:S01]  /*5f50*/  USEL UR6, URZ, 0x1, UP1 ;  /* 0x000000013f067887 */ /* 0x000fe20008800000 */
[----:B------:R-:W-:Y:S01]  /*5f60*/  MOV R12, R8 ;  /* 0x00000008000c7202 */ /* 0x000fe20000000f00 */
[----:B------:R-:W-:-:S02]  /*5f70*/  USEL UR21, UR21, URZ, UP0 ;  /* 0x0000003f15157287 */ /* 0x000fc40008000000 */
[----:B------:R-:W-:Y:S02]  /*5f80*/  USEL UR24, UR24, URZ, UP1 ;  /* 0x0000003f18187287 */ /* 0x000fe40008800000 */
[----:B------:R-:W-:Y:S01]  /*5f90*/  LOP3.LUT R10, R9, UR6, RZ, 0x3c, !PT ;  /* 0x00000006090a7c12 */ /* 0x000fe2000f8e3cff */
[----:B------:R-:W-:Y:S09]  /*5fa0*/  @P2 BRA `(.L_x_46) ;  /* 0xffffffe000a42947 */ /* 0x000ff2000383ffff */
.L_x_35:
[----:B------:R-:W1:Y:S01]  /*5fb0*/  SHFL.BFLY PT, R3, R6, 0x1, 0x1f ;  /* 0x0c201f0006037f89 */ /* 0x000e6200000e0000 */
[----:B------:R-:W-:Y:S01]  /*5fc0*/  BSSY B0, `(.L_x_47) ;  /* 0x0000023000007945 */ /* 0x000fe20003800000 */
[----:B------:R-:W-:Y:S02]  /*5fd0*/  IMAD.MOV.U32 R9, RZ, RZ, 0x7f800000 ;  /* 0x7f800000ff097424 */ /* 0x000fe400078e00ff */
[----:B------:R-:W2:Y:S01]  /*5fe0*/  SHFL.BFLY PT, R0, R7, 0x1, 0x1f ;  /* 0x0c201f0007007f89 */ /* 0x000ea200000e0000 */
[----:B------:R-:W-:Y:S02]  /*5ff0*/  IMAD.MOV.U32 R10, RZ, RZ, 0x3f800000 ;  /* 0x3f800000ff0a7424 */ /* 0x000fe400078e00ff */
[----:B------:R-:W-:Y:S02]  /*6000*/  IMAD.MOV.U32 R11, RZ, RZ, 0x7f800000 ;  /* 0x7f800000ff0b7424 */ /* 0x000fe400078e00ff */
[----:B-1----:R-:W-:Y:S01]  /*6010*/  FADD R3, R3, R6 ;  /* 0x0000000603037221 */ /* 0x002fe20000000000 */
[----:B--2---:R-:W-:-:S04]  /*6020*/  FADD R16, R0, R7 ;  /* 0x0000000700107221 */ /* 0x004fc80000000000 */
[----:B------:R-:W1:Y:S01]  /*6030*/  SHFL.BFLY PT, R2, R3, 0x2, 0x1f ;  /* 0x0c401f0003027f89 */ /* 0x000e6200000e0000 */
[----:B------:R-:W-:-:S03]  /*6040*/  MOV R0, 0x3f800000 ;  /* 0x3f80000000007802 */ /* 0x000fc60000000f00 */
[----:B------:R-:W2:Y:S01]  /*6050*/  SHFL.BFLY PT, R17, R16, 0x2, 0x1f ;  /* 0x0c401f0010117f89 */ /* 0x000ea200000e0000 */
[C---:B-1----:R-:W-:Y:S01]  /*6060*/  FSETP.NE.AND P0, PT, R3.reuse, -R2, PT ;  /* 0x800000020300720b */ /* 0x042fe20003f05000 */
[----:B------:R-:W-:Y:S01]  /*6070*/  FADD R5, R3, R2 ;  /* 0x0000000203057221 */ /* 0x000fe20000000000 */
[----:B--2---:R-:W-:-:S11]  /*6080*/  FADD R6, R16, R17 ;  /* 0x0000001110067221 */ /* 0x004fd60000000000 */
[----:B------:R-:W-:Y:S05]  /*6090*/  @!P0 BRA `(.L_x_48) ;  /* 0x0000000000548947 */ /* 0x000fea0003800000 */
[----:B------:R-:W-:Y:S01]  /*60a0*/  VIADD R0, R5, 0x1800000 ;  /* 0x0180000005007836 */ /* 0x000fe20000000000 */
[----:B------:R-:W-:Y:S04]  /*60b0*/  BSSY B1, `(.L_x_49) ;  /* 0x000000c000017945 */ /* 0x000fe80003800000 */
[----:B------:R-:W-:-:S04]  /*60c0*/  LOP3.LUT R0, R0, 0x7f800000, RZ, 0xc0, !PT ;  /* 0x7f80000000007812 */ /* 0x000fc800078ec0ff */
[----:B------:R-:W-:-:S13]  /*60d0*/  ISETP.GT.U32.AND P0, PT, R0, 0x1ffffff, PT ;  /* 0x01ffffff0000780c */ /* 0x000fda0003f04070 */
[----:B------:R-:W-:Y:S05]  /*60e0*/  @P0 BRA `(.L_x_50) ;  /* 0x0000000000100947 */ /* 0x000fea0003800000 */
[----:B------:R-:W-:Y:S02]  /*60f0*/  MOV R2, R5 ;  /* 0x0000000500027202 */ /* 0x000fe40000000f00 */
[----:B------:R-:W-:-:S07]  /*6100*/  MOV R15, 0x6120 ;  /* 0x00006120000f7802 */ /* 0x000fce0000000f00 */
[----:B------:R-:W-:Y:S05]  /*6110*/  CALL.REL.NOINC `($__internal_0_$__cuda_sm20_rcp_rn_f32_slowpath) ;  /* 0x0000002800147944 */ /* 0x000fea0003c00000 */
[----:B------:R-:W-:Y:S05]  /*6120*/  BRA `(.L_x_51) ;  /* 0x0000000000107947 */ /* 0x000fea0003800000 */
.L_x_50:
[----:B------:R-:W1:Y:S02]  /*6130*/  MUFU.RCP R0, R5 ;  /* 0x0000000500007308 */ /* 0x000e640000001000 */
[----:B-1----:R-:W-:-:S04]  /*6140*/  FFMA R2, R5, R0, -1 ;  /* 0xbf80000005027423 */ /* 0x002fc80000000000 */
[----:B------:R-:W-:-:S04]  /*6150*/  FADD.FTZ R3, -R2, -RZ ;  /* 0x800000ff02037221 */ /* 0x000fc80000010100 */
[----:B------:R-:W-:-:S07]  /*6160*/  FFMA R0, R0, R3, R0 ;  /* 0x0000000300007223 */ /* 0x000fce0000000000 */
.L_x_51:
[----:B------:R-:W-:Y:S05]  /*6170*/  BSYNC B1 ;  /* 0x0000000000017941 */ /* 0x000fea0003800000 */
.L_x_49:
[----:B------:R-:W-:Y:S01]  /*6180*/  FSETP.GEU.AND P0, PT, |R5|, 1.175494350822287508e-38, PT ;  /* 0x008000000500780b */ /* 0x000fe20003f0e200 */
[----:B------:R-:W-:-:S12]  /*6190*/  ULDC UR4, c[0x0][0x600] ;  /* 0x0001800000047ab9 */ /* 0x000fd80000000800 */
[----:B------:R-:W-:-:S04]  /*61a0*/  @!P0 FMUL R5, R5, 16777216 ;  /* 0x4b80000005058820 */ /* 0x000fc80000400000 */
[----:B------:R-:W1:Y:S02]  /*61b0*/  MUFU.LG2 R2, R5 ;  /* 0x0000000500027308 */ /* 0x000e640000000c00 */
[----:B-1----:R-:W-:-:S04]  /*61c0*/  @!P0 FADD R2, R2, -24 ;  /* 0xc1c0000002028421 */ /* 0x002fc80000000000 */
[----:B------:R-:W-:-:S04]  /*61d0*/  FMUL R11, R2, 0.69314718246459960938 ;  /* 0x3f317218020b7820 */ /* 0x000fc80000400000 */
[----:B------:R-:W-:-:S07]  /*61e0*/  FFMA R11, R4, UR4, R11 ;  /* 0x00000004040b7c23 */ /* 0x000fce000800000b */
.L_x_48:
[----:B------:R-:W-:Y:S05]  /*61f0*/  BSYNC B0 ;  /* 0x0000000000007941 */ /* 0x000fea0003800000 */
.L_x_47:
[----:B------:R-:W-:Y:S01]  /*6200*/  FSETP.NE.AND P0, PT, R16, -R17, PT ;  /* 0x800000111000720b */ /* 0x000fe20003f05000 */
[----:B------:R-:W-:Y:S01]  /*6210*/  ULDC UR4, c[0x0][0x608] ;  /* 0x0001820000047ab9 */ /* 0x000fe20000000800 */
[----:B------:R-:W-:Y:S01]  /*6220*/  BSSY B0, `(.L_x_52) ;  /* 0x0000029000007945 */ /* 0x000fe20003800000 */
[----:B------:R-:W-:-:S04]  /*6230*/  FMUL R0, R0, UR4 ;  /* 0x0000000400007c20 */ /* 0x000fc80008400000 */
        /* <DEDUP_REMOVED lines=16> */
[----:B------:R-:W-:Y:S06]  /*6340*/  @!P0 BRA `(.L_x_53) ;  /* 0x0000000000588947 */ /* 0x000fec0003800000 */
[----:B------:R-:W-:Y:S01]  /*6350*/  VIADD R0, R6, 0x1800000 ;  /* 0x0180000006007836 */ /* 0x000fe20000000000 */
[----:B------:R-:W-:Y:S04]  /*6360*/  BSSY B1, `(.L_x_54) ;  /* 0x000000d000017945 */ /* 0x000fe80003800000 */
[----:B------:R-:W-:-:S04]  /*6370*/  LOP3.LUT R0, R0, 0x7f800000, RZ, 0xc0, !PT ;  /* 0x7f80000000007812 */ /* 0x000fc800078ec0ff */
[----:B------:R-:W-:-:S13]  /*6380*/  ISETP.GT.U32.AND P0, PT, R0, 0x1ffffff, PT ;  /* 0x01ffffff0000780c */ /* 0x000fda0003f04070 */
[----:B------:R-:W-:Y:S05]  /*6390*/  @P0 BRA `(.L_x_55) ;  /* 0x0000000000140947 */ /* 0x000fea0003800000 */
[----:B------:R-:W-:Y:S01]  /*63a0*/  IMAD.MOV.U32 R2, RZ, RZ, R6 ;  /* 0x000000ffff027224 */ /* 0x000fe200078e0006 */
[----:B------:R-:W-:-:S07]  /*63b0*/  MOV R15, 0x63d0 ;  /* 0x000063d0000f7802 */ /* 0x000fce0000000f00 */
[----:B------:R-:W-:Y:S05]  /*63c0*/  CALL.REL.NOINC `($__internal_0_$__cuda_sm20_rcp_rn_f32_slowpath) ;  /* 0x0000002400687944 */ /* 0x000fea0003c00000 */
[----:B------:R-:W-:Y:S01]  /*63d0*/  MOV R10, R0 ;  /* 0x00000000000a7202 */ /* 0x000fe20000000f00 */
[----:B------:R-:W-:Y:S06]  /*63e0*/  BRA `(.L_x_56) ;  /* 0x0000000000107947 */ /* 0x000fec0003800000 */
.L_x_55:
[----:B------:R-:W1:Y:S02]  /*63f0*/  MUFU.RCP R3, R6 ;  /* 0x0000000600037308 */ /* 0x000e640000001000 */
[----:B-1----:R-:W-:-:S04]  /*6400*/  FFMA R0, R6, R3, -1 ;  /* 0xbf80000006007423 */ /* 0x002fc80000000003 */
[----:B------:R-:W-:-:S04]  /*6410*/  FADD.FTZ R0, -R0, -RZ ;  /* 0x800000ff00007221 */ /* 0x000fc80000010100 */
[----:B------:R-:W-:-:S07]  /*6420*/  FFMA R10, R3, R0, R3 ;  /* 0x00000000030a7223 */ /* 0x000fce0000000003 */
.L_x_56:
[----:B------:R-:W-:Y:S05]  /*6430*/  BSYNC B1 ;  /* 0x0000000000017941 */ /* 0x000fea0003800000 */
.L_x_54:
[----:B------:R-:W-:Y:S01]  /*6440*/  FSETP.GEU.AND P0, PT, |R6|, 1.175494350822287508e-38, PT ;  /* 0x008000000600780b */ /* 0x000fe20003f0e200 */
[----:B------:R-:W-:-:S12]  /*6450*/  ULDC UR4, c[0x0][0x600] ;  /* 0x0001800000047ab9 */ /* 0x000fd80000000800 */
[----:B------:R-:W-:-:S04]  /*6460*/  @!P0 FMUL R6, R6, 16777216 ;  /* 0x4b80000006068820 */ /* 0x000fc80000400000 */
[----:B------:R-:W1:Y:S02]  /*6470*/  MUFU.LG2 R0, R6 ;  /* 0x0000000600007308 */ /* 0x000e640000000c00 */
[----:B-1----:R-:W-:-:S04]  /*6480*/  @!P0 FADD R0, R0, -24 ;  /* 0xc1c0000000008421 */ /* 0x002fc80000000000 */
[----:B------:R-:W-:-:S04]  /*6490*/  FMUL R9, R0, 0.69314718246459960938 ;  /* 0x3f31721800097820 */ /* 0x000fc80000400000 */
[----:B------:R-:W-:-:S07]  /*64a0*/  FFMA R9, R8, UR4, R9 ;  /* 0x0000000408097c23 */ /* 0x000fce0008000009 */
.L_x_53:
[----:B------:R-:W-:Y:S05]  /*64b0*/  BSYNC B0 ;  /* 0x0000000000007941 */ /* 0x000fea0003800000 */
.L_x_52:
[----:B------:R-:W-:Y:S01]  /*64c0*/  UISETP.NE.AND UP0, UPT, UR38, 0x1, UPT ;  /* 0x000000012600788c */ /* 0x000fe2000bf05270 */
[----:B------:R-:W1:Y:S03]  /*64d0*/  S2R R2, SR_TID.X ;  /* 0x0000000000027919 */ /* 0x000e660000002100 */
[----:B------:R-:W-:-:S06]  /*64e0*/  USEL UR4, URZ, 0x1, UP0 ;  /* 0x000000013f047887 */ /* 0x000fcc0008000000 */
[----:B------:R-:W-:Y:S01]  /*64f0*/  IMAD.U32 R0, RZ, RZ, UR4 ;  /* 0x00000004ff007e24 */ /* 0x000fe2000f8e00ff */
[----:B------:R-:W-:Y:S02]  /*6500*/  ULDC UR4, c[0x0][0x608] ;  /* 0x0001820000047ab9 */ /* 0x000fe40000000800 */
[----:B------:R-:W-:Y:S02]  /*6510*/  FMUL R10, R10, UR4 ;  /* 0x000000040a0a7c20 */ /* 0x000fe40008400000 */
[----:B------:R-:W-:-:S04]  /*6520*/  SHF.L.U32 R0, R0, 0x1f, RZ ;  /* 0x0000001f00007819 */ /* 0x000fc800000006ff */
[----:B------:R-:W2:Y:S01]  /*6530*/  SYNCS.PHASECHK.TRANS64.TRYWAIT P0, [UR23+0x8], R0 ;  /* 0x00000800ff0075a7 */ /* 0x000ea20008000157 */
[C---:B-1----:R-:W-:Y:S02]  /*6540*/  LOP3.LUT P1, RZ, R2.reuse, 0x3, RZ, 0xc0, !PT ;  /* 0x0000000302ff7812 */ /* 0x042fe4000782c0ff */
[----:B------:R-:W-:Y:S01]  /*6550*/  LOP3.LUT R16, R2, 0x7f, RZ, 0xc0, !PT ;  /* 0x0000007f02107812 */ /* 0x000fe200078ec0ff */
[----:B--2---:R-:W-:Y:S10]  /*6560*/  @!P0 BRA `(.L_x_57) ;  /* 0x0000002000708947 */ /* 0x004ff40003800000 */
.L_x_107:
[----:B------:R-:W-:Y:S01]  /*6570*/  ULDC.64 UR10, c[0x0][0x208] ;  /* 0x00008200000a7ab9 */ /* 0x000fe20000000a00 */
[----:B------:R-:W-:Y:S01]  /*6580*/  BSSY B0, `(.L_x_58) ;  /* 0x0000019000007945 */ /* 0x000fe20003800000 */
[----:B------:R-:W-:-:S03]  /*6590*/  SHF.R.U32.HI R17, RZ, 0x5, R16 ;  /* 0x00000005ff117819 */ /* 0x000fc60000011610 */
[----:B------:R-:W-:Y:S05]  /*65a0*/  @P1 BRA `(.L_x_59) ;  /* 0x0000000000581947 */ /* 0x000fea0003800000 */
[----:B------:R-:W2:Y:S01]  /*65b0*/  S2UR UR4, SR_CTAID.Y ;  /* 0x00000000000479c3 */ /* 0x000ea20000002600 */
[----:B-1----:R-:W-:Y:S01]  /*65c0*/  SHF.R.U32.HI R0, RZ, 0x2, R2 ;  /* 0x00000002ff007819 */ /* 0x002fe20000011602 */
[----:B------:R-:W-:Y:S01]  /*65d0*/  IMAD.SHL.U32 R3, R17, 0x10, RZ ;  /* 0x0000001011037824 */ /* 0x000fe200078e00ff */
[----:B------:R-:W-:Y:S02]  /*65e0*/  USHF.L.U32 UR8, UR37, 0x6, URZ ;  /* 0x0000000625087899 */ /* 0x000fe4000800063f */
[----:B------:R-:W-:Y:S01]  /*65f0*/  LOP3.LUT R0, R0, 0x7, RZ, 0xc0, !PT ;  /* 0x0000000700007812 */ /* 0x000fe200078ec0ff */
[----:B------:R-:W-:Y:S02]  /*6600*/  ULDC.64 UR6, c[0x0][0x688] ;  /* 0x0001a20000067ab9 */ /* 0x000fe40000000a00 */
[----:B------:R-:W1:Y:S01]  /*6610*/  S2UR UR5, SR_CTAID.Z ;  /* 0x00000000000579c3 */ /* 0x000e620000002700 */
[----:B------:R-:W-:-:S04]  /*6620*/  LOP3.LUT R0, R3, 0xfffffff0, R0, 0xe2, !PT ;  /* 0xfffffff003007812 */ /* 0x000fc800078ee200 */
[----:B------:R-:W-:-:S05]  /*6630*/  IADD3 R3, R0, UR8, RZ ;  /* 0x0000000800037c10 */ /* 0x000fca000fffe0ff */
[----:B------:R-:W-:Y:S01]  /*6640*/  VIADD R2, R3, 0x8 ;  /* 0x0000000803027836 */ /* 0x000fe20000000000 */
[----:B--2---:R-:W-:-:S04]  /*6650*/  UIMAD UR4, UR4, UR6, UR8 ;  /* 0x00000006040472a4 */ /* 0x004fc8000f8e0208 */
[----:B-1----:R-:W-:-:S03]  /*6660*/  UIMAD UR4, UR5, UR7, UR4 ;  /* 0x00000007050472a4 */ /* 0x002fc6000f8e0204 */
[----:B------:R-:W-:Y:S02]  /*6670*/  ULDC UR5, c[0x0][0x288] ;  /* 0x0000a20000057ab9 */ /* 0x000fe40000000800 */
[----:B------:R-:W-:Y:S02]  /*6680*/  ISETP.GE.U32.AND P0, PT, R3, UR5, PT ;  /* 0x0000000503007c0c */ /* 0x000fe4000bf06070 */
[----:B------:R-:W-:Y:S02]  /*6690*/  IADD3 R0, P2, R0, UR4, RZ ;  /* 0x0000000400007c10 */ /* 0x000fe4000ff5e0ff */
[----:B------:R-:W-:Y:S01]  /*66a0*/  ISETP.GE.U32.AND P1, PT, R2, UR5, PT ;  /* 0x0000000502007c0c */ /* 0x000fe2000bf26070 */
[----:B------:R-:W-:Y:S02]  /*66b0*/  ULDC.64 UR4, c[0x0][0x680] ;  /* 0x0001a00000047ab9 */ /* 0x000fe40000000a00 */
[----:B------:R-:W-:Y:S01]  /*66c0*/  IMAD.X R3, RZ, RZ, RZ, P2 ;  /* 0x000000ffff037224 */ /* 0x000fe200010e06ff */
[----:B------:R-:W-:-:S04]  /*66d0*/  LEA R2, P2, R0, UR4, 0x2 ;  /* 0x0000000400027c11 */ /* 0x000fc8000f8410ff */
[----:B------:R-:W-:-:S05]  /*66e0*/  LEA.HI.X R3, R0, UR5, R3, 0x2, P2 ;  /* 0x0000000500037c11 */ /* 0x000fca00090f1403 */
[----:B------:R2:W-:Y:S04]  /*66f0*/  @!P0 STG.E desc[UR10][R2.64], R11 ;  /* 0x0000000b02008986 */ /* 0x0005e8000c10190a */
[----:B------:R2:W-:Y:S02]  /*6700*/  @!P1 STG.E desc[UR10][R2.64+0x20], R9 ;  /* 0x0000200902009986 */ /* 0x0005e4000c10190a */
.L_x_59:
[----:B------:R-:W-:Y:S05]  /*6710*/  BSYNC B0 ;  /* 0x0000000000007941 */ /* 0x000fea0003800000 */
.L_x_58:
[----:B------:R-:W-:Y:S01]  /*6720*/  ULDC.64 UR4, c[0x0][0x730] ;  /* 0x0001cc0000047ab9 */ /* 0x000fe20000000a00 */
[-C--:B------:R-:W-:Y:S01]  /*6730*/  FMUL R58, R58, R10.reuse ;  /* 0x0000000a3a3a7220 */ /* 0x080fe20000400000 */
[----:B------:R-:W-:Y:S01]  /*6740*/  ISETP.NE.U32.AND P0, PT, RZ, UR4, PT ;  /* 0x00000004ff007c0c */ /* 0x000fe2000bf05070 */
[-C--:B------:R-:W-:Y:S01]  /*6750*/  FMUL R38, R59, R10.reuse ;  /* 0x0000000a3b267220 */ /* 0x080fe20000400000 */
[-C--:B------:R-:W-:Y:S01]  /*6760*/  FMUL R62, R62, R10.reuse ;  /* 0x0000000a3e3e7220 */ /* 0x080fe20000400000 */
[-C--:B------:R-:W-:Y:S01]  /*6770*/  FMUL R40, R63, R10.reuse ;  /* 0x0000000a3f287220 */ /* 0x080fe20000400000 */
[----:B------:R-:W-:Y:S01]  /*6780*/  ISETP.NE.AND.EX P0, PT, RZ, UR5, PT, P0 ;  /* 0x00000005ff007c0c */ /* 0x000fe2000bf05300 */
        /* <DEDUP_REMOVED lines=12> */
[----:B------:R-:W-:Y:S06]  /*6850*/  @P0 BRA `(.L_x_60) ;  /* 0x0000000000200947 */ /* 0x000fec0003800000 */
[----:B------:R-:W-:Y:S02]  /*6860*/  ULDC.64 UR4, c[0x0][0x728] ;  /* 0x0001ca0000047ab9 */ /* 0x000fe40000000a00 */
[----:B------:R-:W-:-:S04]  /*6870*/  ISETP.NE.U32.AND P0, PT, RZ, UR4, PT ;  /* 0x00000004ff007c0c */ /* 0x000fc8000bf05070 */
[----:B------:R-:W-:-:S13]  /*6880*/  ISETP.NE.AND.EX P0, PT, RZ, UR5, PT, P0 ;  /* 0x00000005ff007c0c */ /* 0x000fda000bf05300 */
[----:B------:R-:W-:Y:S05]  /*6890*/  @!P0 BRA `(.L_x_61) ;  /* 0x00000000000c8947 */ /* 0x000fea0003800000 */
[----:B-12---:R-:W1:Y:S02]  /*68a0*/  LDC.64 R2, c[0x0][0x728] ;  /* 0x0001ca00ff027b82 */ /* 0x006e640000000a00 */
[----:B-1----:R4:W5:Y:S01]  /*68b0*/  LDG.E R2, desc[UR10][R2.64] ;  /* 0x0000000a02027981 */ /* 0x002962000c1e1900 */
[----:B------:R-:W-:Y:S05]  /*68c0*/  BRA `(.L_x_60) ;  /* 0x0000000000047947 */ /* 0x000fea0003800000 */
.L_x_61:
[----:B--2---:R-:W3:Y:S02]  /*68d0*/  LDC R2, c[0x0][0x720] ;  /* 0x0001c800ff027b82 */ /* 0x004ee40000000800 */
.L_x_60:
[----:B-1----:R-:W-:Y:S02]  /*68e0*/  MOV R0, RZ ;  /* 0x000000ff00007202 */ /* 0x002fe40000000f00 */
[----:B---3-5:R-:W-:Y:S02]  /*68f0*/  MOV R37, R2 ;  /* 0x0000000200257202 */ /* 0x028fe40000000f00 */
[----:B------:R-:W-:-:S13]  /*6900*/  LOP3.LUT P0, RZ, R0, 0x1bf, RZ, 0xc0, !PT ;  /* 0x000001bf00ff7812 */ /* 0x000fda000780c0ff */
[----:B------:R-:W-:Y:S05]  /*6910*/  @!P0 BRA `(.L_x_62) ;  /* 0x0000000000408947 */ /* 0x000fea0003800000 */
[----:B------:R-:W-:Y:S01]  /*6920*/  MOV R0, 0x0 ;  /* 0x0000000000007802 */ /* 0x000fe20000000f00 */
[----:B------:R-:W-:Y:S01]  /*6930*/  ULDC.64 UR4, c[0x4][0x68] ;  /* 0x01001a0000047ab9 */ /* 0x000fe20000000a00 */
[----:B------:R-:W-:Y:S01]  /*6940*/  ULDC.64 UR6, c[0x4][0x8] ;  /* 0x0100020000067ab9 */ /* 0x000fe20000000a00 */
[----:B------:R-:W-:Y:S01]  /*6950*/  IMAD.U32 R4, RZ, RZ, UR4 ;  /* 0x00000004ff047e24 */ /* 0x000fe2000f8e00ff */
[----:B--2-4-:R1:W2:Y:S01]  /*6960*/  LDC.64 R2, c[0x4][R0] ;  /* 0x0100000000027b82 */ /* 0x0142a20000000a00 */
[----:B------:R-:W-:Y:S01]  /*6970*/  IMAD.U32 R5, RZ, RZ, UR5 ;  /* 0x00000005ff057e24 */ /* 0x000fe2000f8e00ff */
[----:B------:R-:W-:Y:S01]  /*6980*/  ULDC.64 UR4, c[0x4][0x70] ;  /* 0x01001c0000047ab9 */ /* 0x000fe20000000a00 */
[----:B------:R-:W-:Y:S01]  /*6990*/  IMAD.U32 R10, RZ, RZ, UR6 ;  /* 0x00000006ff0a7e24 */ /* 0x000fe2000f8e00ff */
[----:B------:R-:W-:Y:S01]  /*69a0*/  MOV R6, UR4 ;  /* 0x0000000400067c02 */ /* 0x000fe20008000f00 */
[----:B------:R-:W-:Y:S01]  /*69b0*/  IMAD.U32 R7, RZ, RZ, UR5 ;  /* 0x00000005ff077e24 */ /* 0x000fe2000f8e00ff */
[----:B------:R-:W-:Y:S01]  /*69c0*/  MOV R11, UR7 ;  /* 0x00000007000b7c02 */ /* 0x000fe20008000f00 */
[----:B------:R-:W-:Y:S01]  /*69d0*/  IMAD.MOV.U32 R8, RZ, RZ, 0x70 ;  /* 0x00000070ff087424 */ /* 0x000fe200078e00ff */
[----:B------:R-:W-:Y:S01]  /*69e0*/  MOV R13, RZ ;  /* 0x000000ff000d7202 */ /* 0x000fe20000000f00 */
[----:B-1----:R-:W-:-:S07]  /*69f0*/  IMAD.MOV.U32 R12, RZ, RZ, 0x1 ;  /* 0x00000001ff0c7424 */ /* 0x002fce00078e00ff */
[----:B------:R-:W-:-:S07]  /*6a00*/  LEPC R20, `(.L_x_62) ;  /* 0x000000001014794e */ /* 0x000fce0000000000 */
[----:B--2---:R-:W-:Y:S05]  /*6a10*/  CALL.ABS.NOINC R2 ;  /* 0x0000000002007343 */ /* 0x004fea0003c00000 */
.L_x_62:
[----:B------:R-:W-:Y:S02]  /*6a20*/  IMAD.U32 R18, RZ, RZ, UR36 ;  /* 0x00000024ff127e24 */ /* 0x000fe4000f8e00ff */
[----:B--2-4-:R-:W-:-:S04]  /*6a30*/  IMAD.U32 R3, RZ, RZ, UR38 ;  /* 0x00000026ff037e24 */ /* 0x014fc8000f8e00ff */
[----:B------:R-:W-:-:S05]  /*6a40*/  IMAD R18, R3, 0x2200, R18 ;  /* 0x0000220003127824 */ /* 0x000fca00078e0212 */
[----:B------:R-:W-:-:S04]  /*6a50*/  IADD3 R19, R18, -0x2200, RZ ;  /* 0xffffde0012137810 */ /* 0x000fc80007ffe0ff */
[----:B------:R-:W-:-:S13]  /*6a60*/  LOP3.LUT P0, RZ, R19, 0x1b0, RZ, 0xc0, !PT ;  /* 0x000001b013ff7812 */ /* 0x000fda000780c0ff */
[----:B------:R-:W-:Y:S05]  /*6a70*/  @!P0 BRA `(.L_x_63) ;  /* 0x0000000000408947 */ /* 0x000fea0003800000 */
[----:B------:R-:W-:Y:S01]  /*6a80*/  MOV R0, 0x0 ;  /* 0x0000000000007802 */ /* 0x000fe20000000f00 */
[----:B------:R-:W-:Y:S01]  /*6a90*/  ULDC.64 UR4, c[0x4][0x68] ;  /* 0x01001a0000047ab9 */ /* 0x000fe20000000a00 */
[----:B------:R-:W-:Y:S01]  /*6aa0*/  ULDC.64 UR6, c[0x4][0x8] ;  /* 0x0100020000067ab9 */ /* 0x000fe20000000a00 */
[----:B------:R-:W-:Y:S01]  /*6ab0*/  IMAD.U32 R4, RZ, RZ, UR4 ;  /* 0x00000004ff047e24 */ /* 0x000fe2000f8e00ff */
[----:B------:R1:W2:Y:S01]  /*6ac0*/  LDC.64 R2, c[0x4][R0] ;  /* 0x0100000000027b82 */ /* 0x0002a20000000a00 */
[----:B------:R-:W-:Y:S01]  /*6ad0*/  IMAD.U32 R5, RZ, RZ, UR5 ;  /* 0x00000005ff057e24 */ /* 0x000fe2000f8e00ff */
[----:B------:R-:W-:Y:S01]  /*6ae0*/  ULDC.64 UR4, c[0x4][0x70] ;  /* 0x01001c0000047ab9 */ /* 0x000fe20000000a00 */
[----:B------:R-:W-:Y:S01]  /*6af0*/  MOV R10, UR6 ;  /* 0x00000006000a7c02 */ /* 0x000fe20008000f00 */
[----:B------:R-:W-:Y:S01]  /*6b00*/  IMAD.U32 R7, RZ, RZ, UR5 ;  /* 0x00000005ff077e24 */ /* 0x000fe2000f8e00ff */
[----:B------:R-:W-:Y:S01]  /*6b10*/  MOV R6, UR4 ;  /* 0x0000000400067c02 */ /* 0x000fe20008000f00 */
[----:B------:R-:W-:Y:S01]  /*6b20*/  IMAD.U32 R11, RZ, RZ, UR7 ;  /* 0x00000007ff0b7e24 */ /* 0x000fe2000f8e00ff */
[----:B------:R-:W-:Y:S01]  /*6b30*/  MOV R8, 0x70 ;  /* 0x0000007000087802 */ /* 0x000fe20000000f00 */
[----:B------:R-:W-:Y:S01]  /*6b40*/  IMAD.MOV.U32 R12, RZ, RZ, 0x1 ;  /* 0x00000001ff0c7424 */ /* 0x000fe200078e00ff */
[----:B-1----:R-:W-:-:S07]  /*6b50*/  MOV R13, RZ ;  /* 0x000000ff000d7202 */ /* 0x002fce0000000f00 */
[----:B------:R-:W-:-:S07]  /*6b60*/  LEPC R20, `(.L_x_63) ;  /* 0x000000001014794e */ /* 0x000fce0000000000 */
[----:B--2---:R-:W-:Y:S05]  /*6b70*/  CALL.ABS.NOINC R2 ;  /* 0x0000000002007343 */ /* 0x004fea0003c00000 */
.L_x_63:
[----:B------:R-:W1:Y:S01]  /*6b80*/  S2R R5, SR_TID.X ;  /* 0x0000000000057919 */ /* 0x000e620000002100 */
[----:B------:R-:W-:Y:S01]  /*6b90*/  ULDC.64 UR4, c[0x0][0x730] ;  /* 0x0001cc0000047ab9 */ /* 0x000fe20000000a00 */
[----:B------:R-:W-:Y:S02]  /*6ba0*/  IADD3 R16, R16, 0x1f, RZ ;  /* 0x0000001f10107810 */ /* 0x000fe40007ffe0ff */
[----:B------:R-:W-:Y:S02]  /*6bb0*/  ISETP.NE.U32.AND P0, PT, RZ, UR4, PT ;  /* 0x00000004ff007c0c */ /* 0x000fe4000bf05070 */
[----:B------:R-:W-:Y:S02]  /*6bc0*/  ISETP.GT.U32.AND P1, PT, R16, 0x3e, PT ;  /* 0x0000003e1000780c */ /* 0x000fe40003f24070 */
[----:B------:R-:W-:-:S13]  /*6bd0*/  ISETP.NE.AND.EX P0, PT, RZ, UR5, PT, P0 ;  /* 0x00000005ff007c0c */ /* 0x000fda000bf05300 */
[----:B------:R-:W2:Y:S01]  /*6be0*/  @P0 LDC R37, c[0x0][0x720] ;  /* 0x0001c800ff250b82 */ /* 0x000ea20000000800 */
[C---:B-1----:R-:W-:Y:S01]  /*6bf0*/  IMAD.SHL.U32 R0, R5.reuse, 0x20, RZ ;  /* 0x0000002005007824 */ /* 0x042fe200078e00ff */
[----:B------:R-:W-:Y:S02]  /*6c00*/  SHF.R.U32.HI R3, RZ, 0x1, R5 ;  /* 0x00000001ff037819 */ /* 0x000fe40000011605 */
[----:B------:R-:W-:Y:S02]  /*6c10*/  LOP3.LUT P0, RZ, R5, 0x4, RZ, 0xc0, !PT ;  /* 0x0000000405ff7812 */ /* 0x000fe4000780c0ff */
[C---:B------:R-:W-:Y:S02]  /*6c20*/  LOP3.LUT R2, R0.reuse, 0xc0, RZ, 0xc0, !PT ;  /* 0x000000c000027812 */ /* 0x040fe400078ec0ff */
[----:B------:R-:W-:Y:S02]  /*6c30*/  LOP3.LUT R4, R0, 0x20, RZ, 0xc0, !PT ;  /* 0x0000002000047812 */ /* 0x000fe400078ec0ff */
[----:B------:R-:W-:-:S02]  /*6c40*/  LOP3.LUT R2, R2, 0x8, R3, 0xf8, !PT ;  /* 0x0000000802027812 */ /* 0x000fc400078ef803 */
[----:B------:R-:W-:Y:S01]  /*6c50*/  SHF.L.U32 R3, R5, 0x2, RZ ;  /* 0x0000000205037819 */ /* 0x000fe200000006ff */
[----:B------:R-:W-:Y:S01]  /*6c60*/  IMAD R4, R17, 0x200, R4 ;  /* 0x0000020011047824 */ /* 0x000fe200078e0204 */
[----:B------:R-:W-:Y:S01]  /*6c70*/  LOP3.LUT R0, R0, 0x100, RZ, 0xc0, !PT ;  /* 0x0000010000007812 */ /* 0x000fe200078ec0ff */
[-C--:B--2---:R-:W-:Y:S01]  /*6c80*/  FMUL R5, R22, R37.reuse ;  /* 0x0000002516057220 */ /* 0x084fe20000400000 */
[----:B------:R-:W-:Y:S01]  /*6c90*/  LOP3.LUT R3, R2, 0x18, R3, 0x78, !PT ;  /* 0x0000001802037812 */ /* 0x000fe200078e7803 */
[-C--:B------:R-:W-:Y:S01]  /*6ca0*/  FMUL R9, R24, R37.reuse ;  /* 0x0000002518097220 */ /* 0x080fe20000400000 */
[-C--:B------:R-:W-:Y:S01]  /*6cb0*/  FMUL R11, R40, R37.reuse ;  /* 0x00000025280b7220 */ /* 0x080fe20000400000 */
[-C--:B------:R-:W-:Y:S01]  /*6cc0*/  FMUL R6, R62, R37.reuse ;  /* 0x000000253e067220 */ /* 0x080fe20000400000 */
[----:B------:R-:W-:Y:S01]  /*6cd0*/  IADD3 R3, R3, R4, R0 ;  /* 0x0000000403037210 */ /* 0x000fe20007ffe000 */
[-C--:B------:R-:W-:Y:S01]  /*6ce0*/  FMUL R0, R56, R37.reuse ;  /* 0x0000002538007220 */ /* 0x080fe20000400000 */
[-C--:B------:R-:W-:Y:S01]  /*6cf0*/  FMUL R4, R60, R37.reuse ;  /* 0x000000253c047220 */ /* 0x080fe20000400000 */
[-C--:B------:R-:W-:Y:S01]  /*6d00*/  FMUL R10, R66, R37.reuse ;  /* 0x00000025420a7220 */ /* 0x080fe20000400000 */
[-C--:B------:R-:W-:Y:S01]  /*6d10*/  FMUL R15, R42, R37.reuse ;  /* 0x000000252a0f7220 */ /* 0x080fe20000400000 */
[-C--:B------:R-:W-:Y:S01]  /*6d20*/  FMUL R2, R58, R37.reuse ;  /* 0x000000253a027220 */ /* 0x080fe20000400000 */
[----:B------:R-:W-:Y:S01]  /*6d30*/  F2FP.BF16.F32.PACK_AB R40, R5, R0 ;  /* 0x000000000528723e */ /* 0x000fe200000010ff */
[-C--:B------:R-:W-:Y:S01]  /*6d40*/  FMUL R7, R38, R37.reuse ;  /* 0x0000002526077220 */ /* 0x080fe20000400000 */
[-C--:B------:R-:W-:Y:S01]  /*6d50*/  FMUL R8, R64, R37.reuse ;  /* 0x0000002540087220 */ /* 0x080fe20000400000 */
[-C--:B------:R-:W-:Y:S01]  /*6d60*/  FMUL R13, R26, R37.reuse ;  /* 0x000000251a0d7220 */ /* 0x080fe20000400000 */
[-C--:B------:R-:W-:Y:S01]  /*6d70*/  FMUL R12, R68, R37.reuse ;  /* 0x00000025440c7220 */ /* 0x080fe20000400000 */
[-C--:B------:R-:W-:Y:S01]  /*6d80*/  FMUL R17, R28, R37.reuse ;  /* 0x000000251c117220 */ /* 0x080fe20000400000 */
[-C--:B------:R-:W-:Y:S01]  /*6d90*/  FMUL R14, R70, R37.reuse ;  /* 0x00000025460e7220 */ /* 0x080fe20000400000 */
[----:B------:R-:W-:Y:S01]  /*6da0*/  FMUL R21, R44, R37 ;  /* 0x000000252c157220 */ /* 0x000fe20000400000 */
[----:B------:R-:W-:-:S02]  /*6db0*/  IMAD.MOV.U32 R0, RZ, RZ, 0x10 ;  /* 0x00000010ff007424 */ /* 0x000fc400078e00ff */
        /* <DEDUP_REMOVED lines=16> */
[----:B------:R-:W-:Y:S01]  /*6ec0*/  F2FP.BF16.F32.PACK_AB R43, R11, R6 ;  /* 0x000000060b2b723e */ /* 0x000fe200000010ff */
[----:B------:R-:W-:Y:S01]  /*6ed0*/  FMUL R37, R86, R37 ;  /* 0x0000002556257220 */ /* 0x000fe20000400000 */
[----:B------:R-:W-:-:S02]  /*6ee0*/  F2FP.BF16.F32.PACK_AB R9, R15, R10 ;  /* 0x0000000a0f09723e */ /* 0x000fc400000010ff */
[----:B------:R-:W-:Y:S02]  /*6ef0*/  F2FP.BF16.F32.PACK_AB R41, R7, R2 ;  /* 0x000000020729723e */ /* 0x000fe400000010ff */
[----:B------:R-:W-:Y:S02]  /*6f00*/  F2FP.BF16.F32.PACK_AB R8, R13, R8 ;  /* 0x000000080d08723e */ /* 0x000fe400000010ff */
[----:B------:R-:W-:Y:S02]  /*6f10*/  F2FP.BF16.F32.PACK_AB R10, R17, R12 ;  /* 0x0000000c110a723e */ /* 0x000fe400000010ff */
[----:B------:R-:W-:Y:S02]  /*6f20*/  F2FP.BF16.F32.PACK_AB R11, R21, R14 ;  /* 0x0000000e150b723e */ /* 0x000fe400000010ff */
[----:B------:R-:W-:Y:S02]  /*6f30*/  SEL R0, R0, 0xfffffff0, !P0 ;  /* 0xfffffff000007807 */ /* 0x000fe40004000000 */
[----:B------:R-:W-:Y:S01]  /*6f40*/  LEA R19, R3, R19, 0x1 ;  /* 0x0000001303137211 */ /* 0x000fe200078e08ff */
[----:B------:R-:W-:Y:S06]  /*6f50*/  @P1 BRA `(.L_x_64) ;  /* 0x0000000000041947 */ /* 0x000fec0003800000 */
[----:B------:R-:W-:-:S04]  /*6f60*/  DEPBAR.LE SB0, 0x1 ;  /* 0x000080400000791a */ /* 0x000fc80000000000 */
.L_x_64:
[----:B------:R-:W-:Y:S05]  /*6f70*/  WARPSYNC.ALL ;  /* 0x0000000000007948 */ /* 0x000fea0003800000 */
[----:B------:R-:W-:Y:S01]  /*6f80*/  BAR.SYNC.DEFER_BLOCKING 0x1, 0x80 ;  /* 0x0042000000007b1d */ /* 0x000fe20000010000 */
[----:B------:R-:W-:Y:S01]  /*6f90*/  IMAD R3, R3, 0x2, R18 ;  /* 0x0000000203037824 */ /* 0x000fe200078e0212 */
[----:B------:R-:W-:Y:S02]  /*6fa0*/  LEA R0, R0, R19, 0x1 ;  /* 0x0000001300007211 */ /* 0x000fe400078e08ff */
[----:B------:R-:W-:Y:S02]  /*6fb0*/  F2FP.BF16.F32.PACK_AB R4, R16, R23 ;  /* 0x000000171004723e */ /* 0x000fe400000010ff */
[----:B------:R-:W-:Y:S01]  /*6fc0*/  BSSY B0, `(.L_x_65) ;  /* 0x000001e000007945 */ /* 0x000fe20003800000 */
[----:B------:R-:W-:-:S02]  /*6fd0*/  F2FP.BF16.F32.PACK_AB R5, R20, R25 ;  /* 0x000000191405723e */ /* 0x000fc400000010ff */
[----:B------:R-:W-:Y:S02]  /*6fe0*/  F2FP.BF16.F32.PACK_AB R6, R22, R27 ;  /* 0x0000001b1606723e */ /* 0x000fe400000010ff */
[----:B------:R-:W-:Y:S02]  /*6ff0*/  F2FP.BF16.F32.PACK_AB R7, R24, R29 ;  /* 0x0000001d1807723e */ /* 0x000fe400000010ff */
[----:B------:R-:W-:Y:S02]  /*7000*/  F2FP.BF16.F32.PACK_AB R12, R26, R31 ;  /* 0x0000001f1a0c723e */ /* 0x000fe400000010ff */
[----:B------:R-:W-:Y:S02]  /*7010*/  F2FP.BF16.F32.PACK_AB R13, R28, R33 ;  /* 0x000000211c0d723e */ /* 0x000fe400000010ff */
[----:B------:R-:W-:Y:S02]  /*7020*/  F2FP.BF16.F32.PACK_AB R14, R30, R35 ;  /* 0x000000231e0e723e */ /* 0x000fe400000010ff */
[----:B------:R-:W-:Y:S01]  /*7030*/  F2FP.BF16.F32.PACK_AB R15, R32, R37 ;  /* 0x00000025200f723e */ /* 0x000fe200000010ff */
[----:B------:R1:W-:Y:S04]  /*7040*/  STSM.16.M88.4 [R3+-0x2200], R40 ;  /* 0xffde002803007844 */ /* 0x0003e80000000200 */
[----:B------:R1:W-:Y:S01]  /*7050*/  STSM.16.M88.4 [R0], R8 ;  /* 0x0000000800007844 */ /* 0x0003e20000000200 */
[----:B------:R-:W-:Y:S01]  /*7060*/  @!PT LDS RZ, [RZ] ;  /* 0x00000000fffff984 */ /* 0x000fe20000000800 */
[----:B------:R-:W-:Y:S01]  /*7070*/  @!PT LDS RZ, [RZ] ;  /* 0x00000000fffff984 */ /* 0x000fe20000000800 */
[----:B------:R-:W-:Y:S01]  /*7080*/  @!PT LDS RZ, [RZ] ;  /* 0x00000000fffff984 */ /* 0x000fe20000000800 */
[----:B------:R-:W-:Y:S01]  /*7090*/  @!PT LDS RZ, [RZ] ;  /* 0x00000000fffff984 */ /* 0x000fe20000000800 */
[----:B------:R2:W-:Y:S06]  /*70a0*/  MEMBAR.ALL.CTA ;  /* 0x0000000000007992 */ /* 0x0005ec0000008000 */
[----:B--2---:R-:W2:Y:S02]  /*70b0*/  FENCE.VIEW.ASYNC.S ;  /* 0x00000000000073c6 */ /* 0x004ea40000000000 */
[----:B--2---:R-:W-:Y:S06]  /*70c0*/  BAR.SYNC.DEFER_BLOCKING 0x1, 0x80 ;  /* 0x0042000000007b1d */ /* 0x004fec0000010000 */
[----:B------:R-:W-:Y:S05]  /*70d0*/  @P1 BRA `(.L_x_66) ;  /* 0x0000000000301947 */ /* 0x000fea0003800000 */
[----:B------:R-:W-:Y:S01]  /*70e0*/  S2UR UR12, SR_CTAID.Z ;  /* 0x00000000000c79c3 */ /* 0x000fe20000002700 */
[----:B------:R-:W-:Y:S01]  /*70f0*/  R2UR UR8, R18 ;  /* 0x00000000120872ca */ /* 0x000fe200000e0000 */
[----:B------:R-:W-:Y:S01]  /*7100*/  ULDC.64 UR4, c[0x0][0x198] ;  /* 0x0000660000047ab9 */ /* 0x000fe20000000a00 */
[----:B------:R-:W-:Y:S02]  /*7110*/  USHF.L.U32 UR10, UR37, 0x6, URZ ;  /* 0x00000006250a7899 */ /* 0x000fe4000800063f */
[----:B------:R-:W-:Y:S01]  /*7120*/  UIADD3 UR4, UP0, UR4, 0x670, URZ ;  /* 0x0000067004047890 */ /* 0x000fe2000ff1e03f */
[----:B------:R-:W-:Y:S02]  /*7130*/  UMOV UR9, URZ ;  /* 0x0000003f00097c82 */ /* 0x000fe40008000000 */
[----:B------:R-:W2:Y:S01]  /*7140*/  S2UR UR11, SR_CTAID.Y ;  /* 0x00000000000b79c3 */ /* 0x000ea20000002600 */
[----:B------:R-:W-:-:S05]  /*7150*/  UIADD3.X UR5, URZ, UR5, URZ, UP0, !UPT ;  /* 0x000000053f057290 */ /* 0x000fca00087fe43f */
[----:B------:R-:W-:-:S09]  /*7160*/  UIADD3 UR8, UR8, -0x2200, URZ ;  /* 0xffffde0008087890 */ /* 0x000fd2000fffe03f */
[----:B--2---:R2:W-:Y:S01]  /*7170*/  UTMASTG.4D [UR8], [UR4] ;  /* 0x00000008040073b5 */ /* 0x0045e20008018000 */
[----:B------:R0:W-:Y:S01]  /*7180*/  UTMACMDFLUSH ;  /* 0x00000000000079b7 */ /* 0x0001e20000000000 */
[----:B--2---:R-:W-:-:S04]  /*7190*/  DEPBAR.LE SB0, 0x1 ;  /* 0x000080400000791a */ /* 0x004fc80000000000 */
.L_x_66:
[----:B------:R-:W-:Y:S05]  /*71a0*/  BSYNC B0 ;  /* 0x0000000000007941 */ /* 0x000fea0003800000 */
.L_x_65:
[----:B------:R-:W-:Y:S06]  /*71b0*/  BAR.SYNC.DEFER_BLOCKING 0x1, 0x80 ;  /* 0x0042000000007b1d */ /* 0x000fec0000010000 */
[----:B------:R-:W-:Y:S01]  /*71c0*/  BSSY B0, `(.L_x_67) ;  /* 0x0000016000007945 */ /* 0x000fe20003800000 */
[----:B------:R2:W-:Y:S04]  /*71d0*/  STSM.16.M88.4 [R19+0x1000], R4 ;  /* 0x0010000413007844 */ /* 0x0005e80000000200 */
[----:B------:R2:W-:Y:S01]  /*71e0*/  STSM.16.M88.4 [R0+0x1000], R12 ;  /* 0x0010000c00007844 */ /* 0x0005e20000000200 */
[----:B------:R-:W-:Y:S01]  /*71f0*/  @!PT LDS RZ, [RZ] ;  /* 0x00000000fffff984 */ /* 0x000fe20000000800 */
[----:B------:R-:W-:Y:S01]  /*7200*/  @!PT LDS RZ, [RZ] ;  /* 0x00000000fffff984 */ /* 0x000fe20000000800 */
[----:B------:R-:W-:Y:S01]  /*7210*/  @!PT LDS RZ, [RZ] ;  /* 0x00000000fffff984 */ /* 0x000fe20000000800 */
[----:B------:R-:W-:Y:S01]  /*7220*/  @!PT LDS RZ, [RZ] ;  /* 0x00000000fffff984 */ /* 0x000fe20000000800 */
[----:B------:R3:W-:Y:S06]  /*7230*/  MEMBAR.ALL.CTA ;  /* 0x0000000000007992 */ /* 0x0007ec0000008000 */
[----:B---3--:R-:W3:Y:S02]  /*7240*/  FENCE.VIEW.ASYNC.S ;  /* 0x00000000000073c6 */ /* 0x008ee40000000000 */
[----:B---3--:R-:W-:Y:S06]  /*7250*/  BAR.SYNC.DEFER_BLOCKING 0x1, 0x80 ;  /* 0x0042000000007b1d */ /* 0x008fec0000010000 */
[----:B------:R-:W-:Y:S05]  /*7260*/  @P1 BRA `(.L_x_68) ;  /* 0x00000000002c1947 */ /* 0x000fea0003800000 */
[----:B------:R-:W-:Y:S01]  /*7270*/  S2UR UR12, SR_CTAID.Z ;  /* 0x00000000000c79c3 */ /* 0x000fe20000002700 */
[----:B------:R-:W-:Y:S01]  /*7280*/  R2UR UR8, R18 ;  /* 0x00000000120872ca */ /* 0x000fe200000e0000 */
[----:B------:R-:W-:Y:S01]  /*7290*/  ULDC.64 UR4, c[0x0][0x198] ;  /* 0x0000660000047ab9 */ /* 0x000fe20000000a00 */
[----:B------:R-:W-:Y:S02]  /*72a0*/  USHF.L.U32 UR10, UR37, 0x6, URZ ;  /* 0x00000006250a7899 */ /* 0x000fe4000800063f */
[----:B------:R-:W-:Y:S01]  /*72b0*/  UIADD3 UR4, UP0, UR4, 0x670, URZ ;  /* 0x0000067004047890 */ /* 0x000fe2000ff1e03f */
[----:B------:R-:W-:Y:S02]  /*72c0*/  UMOV UR9, 0x20 ;  /* 0x0000002000097882 */ /* 0x000fe40000000000 */
[----:B------:R-:W3:Y:S01]  /*72d0*/  S2UR UR11, SR_CTAID.Y ;  /* 0x00000000000b79c3 */ /* 0x000ee20000002600 */
[----:B------:R-:W-:-:S05]  /*72e0*/  UIADD3.X UR5, URZ, UR5, URZ, UP0, !UPT ;  /* 0x000000053f057290 */ /* 0x000fca00087fe43f */
[----:B------:R-:W-:-:S09]  /*72f0*/  UIADD3 UR8, UR8, -0x1200, URZ ;  /* 0xffffee0008087890 */ /* 0x000fd2000fffe03f */
[----:B---3--:R3:W-:Y:S02]  /*7300*/  UTMASTG.4D [UR8], [UR4] ;  /* 0x00000008040073b5 */ /* 0x0087e40008018000 */
[----:B---3--:R0:W-:Y:S02]  /*7310*/  UTMACMDFLUSH ;  /* 0x00000000000079b7 */ /* 0x0081e40000000000 */
.L_x_68:
[----:B------:R-:W-:Y:S05]  /*7320*/  BSYNC B0 ;  /* 0x0000000000007941 */ /* 0x000fea0003800000 */
.L_x_67:
[----:B------:R-:W-:Y:S01]  /*7330*/  UIADD3 UR38, UR38, -0x1, URZ ;  /* 0xffffffff26267890 */ /* 0x000fe2000fffe03f */
[----:B------:R-:W-:-:S04]  /*7340*/  DEPBAR.LE SB0, 0x0 ;  /* 0x000080000000791a */ /* 0x000fc80000000000 */
[----:B------:R-:W-:-:S04]  /*7350*/  USHF.L.U32 UR4, UR38, 0x3, URZ ;  /* 0x0000000326047899 */ /* 0x000fc8000800063f */
[----:B------:R-:W-:-:S04]  /*7360*/  ULOP3.LUT UR4, UR4, 0x8, URZ, 0xe2, !UPT ;  /* 0x0000000804047892 */ /* 0x000fc8000f8ee23f */
[----:B------:R-:W-:-:S06]  /*7370*/  ULOP3.LUT UR4, UR4, 0x18, URZ, 0x3c, !UPT ;  /* 0x0000001804047892 */ /* 0x000fcc000f8e3c3f */
[----:B-12---:R-:W-:-:S04]  /*7380*/  IMAD.U32 R0, RZ, RZ, UR4 ;  /* 0x00000004ff007e24 */ /* 0x006fc8000f8e00ff */
[----:B------:R-:W-:Y:S01]  /*7390*/  SYNCS.ARRIVE.TRANS64.A1T0 RZ, [R0+UR36+0xe090], RZ ;  /* 0x00e090ff00ff79a7 */ /* 0x000fe20008100024 */
[----:B------:R-:W-:Y:S05]  /*73a0*/  EXIT ;  /* 0x000000000000794d */ /* 0x000fea0003800000 */
.L_x_6:
[----:B------:R-:W-:-:S08]  /*73b0*/  UISETP.NE.AND UP0, UPT, UR10, 0x1, UPT ;  /* 0x000000010a00788c */ /* 0x000fd0000bf05270 */
[----:B------:R-:W1:-:S00]  /*73c0*/  USETMAXREG.DEALLOC.CTAPOOL 0x18 ;  /* 0x00000018000079c8 */ /* 0x000e4000080e0500 */
[----:B------:R-:W-:-:S13]  /*73d0*/  PLOP3.LUT P0, PT, PT, PT, UP0, 0x80, 0x0 ;  /* 0x000000000000781c */ /* 0x000fda0003f0f008 */
[----:B------:R-:W-:Y:S05]  /*73e0*/  @P0 EXIT ;  /* 0x000000000000094d */ /* 0x000fea0003800000 */
[----:B------:R-:W2:Y:S01]  /*73f0*/  S2UR UR11, SR_CTAID.X ;  /* 0x00000000000b79c3 */ /* 0x000ea20000002500 */
[----:B------:R-:W-:Y:S01]  /*7400*/  ULDC UR4, c[0x0][0x28c] ;  /* 0x0000a30000047ab9 */ /* 0x000fe20000000800 */
[----:B------:R-:W-:Y:S01]  /*7410*/  ELECT P3, URZ, PT ;  /* 0x00000000003f782f */ /* 0x000fe20003860000 */
[----:B------:R-:W-:Y:S01]  /*7420*/  BSSY B0, `(.L_x_69) ;  /* 0x0000030000007945 */ /* 0x000fe20003800000 */
[----:B------:R-:W-:Y:S01]  /*7430*/  UIADD3 UR5, UR4, 0x3f, URZ ;  /* 0x0000003f04057890 */ /* 0x000fe2000fffe03f */
[----:B-1----:R-:W-:Y:S02]  /*7440*/  CS2R R2, SRZ ;  /* 0x0000000000027805 */ /* 0x002fe4000001ff00 */
[----:B------:R-:W-:Y:S01]  /*7450*/  MOV R7, RZ ;  /* 0x000000ff00077202 */ /* 0x000fe20000000f00 */
[----:B------:R-:W-:Y:S01]  /*7460*/  USHF.R.S32.HI UR7, URZ, 0x1f, UR5 ;  /* 0x0000001f3f077899 */ /* 0x000fe20008011405 */
[----:B------:R-:W1:Y:S03]  /*7470*/  S2UR UR20, SR_CTAID.Y ;  /* 0x00000000001479c3 */ /* 0x000e660000002600 */
[----:B------:R-:W-:-:S04]  /*7480*/  ULEA.HI UR7, UR7, UR5, URZ, 0x6 ;  /* 0x0000000507077291 */ /* 0x000fc8000f8f303f */
[----:B------:R-:W-:Y:S01]  /*7490*/  USHF.R.S32.HI UR7, URZ, 0x6, UR7 ;  /* 0x000000063f077899 */ /* 0x000fe20008011407 */
[----:B------:R-:W3:Y:S01]  /*74a0*/  S2UR UR21, SR_CTAID.Z ;  /* 0x00000000001579c3 */ /* 0x000ee20000002700 */
[----:B--2---:R-:W-:-:S04]  /*74b0*/  USHF.L.U32 UR11, UR11, 0x7, URZ ;  /* 0x000000070b0b7899 */ /* 0x004fc8000800063f */
[----:B------:R-:W-:-:S04]  /*74c0*/  UIADD3 UR4, UR11, 0xbf, URZ ;  /* 0x000000bf0b047890 */ /* 0x000fc8000fffe03f */
[----:B------:R-:W-:-:S04]  /*74d0*/  USHF.R.U32.HI UR4, URZ, 0x6, UR4 ;  /* 0x000000063f047899 */ /* 0x000fc80008011604 */
[----:B------:R-:W-:-:S04]  /*74e0*/  UISETP.LT.AND UP0, UPT, UR4, UR7, UPT ;  /* 0x000000070400728c */ /* 0x000fc8000bf01270 */
[----:B------:R-:W-:Y:S01]  /*74f0*/  USEL UR4, UR4, UR7, UP0 ;  /* 0x0000000704047287 */ /* 0x000fe20008000000 */
[----:B-1-3--:R-:W-:Y:S11]  /*7500*/  @!P3 BRA `(.L_x_70) ;  /* 0x000000000084b947 */ /* 0x00aff60003800000 */
[----:B------:R-:W1:Y:S01]  /*7510*/  S2R R4, SR_CgaCtaId ;  /* 0x0000000000047919 */ /* 0x000e620000008800 */
[----:B------:R-:W-:Y:S01]  /*7520*/  MOV R3, 0x400 ;  /* 0x0000040000037802 */ /* 0x000fe20000000f00 */
[----:B------:R-:W-:-:S03]  /*7530*/  IMAD.MOV.U32 R5, RZ, RZ, 0x1 ;  /* 0x00000001ff057424 */ /* 0x000fc600078e00ff */
[----:B-1----:R-:W-:Y:S02]  /*7540*/  LEA R4, R4, R3, 0x18 ;  /* 0x0000000304047211 */ /* 0x002fe400078ec0ff */
[----:B------:R-:W-:-:S04]  /*7550*/  SHF.L.U32 R3, R5, 0x1f, RZ ;  /* 0x0000001f05037819 */ /* 0x000fc800000006ff */
[----:B------:R-:W1:Y:S02]  /*7560*/  SYNCS.PHASECHK.TRANS64.TRYWAIT P0, [R4+URZ+0xe060], R3 ;  /* 0x00e06003040075a7 */ /* 0x000e64000800017f */
[----:B-1----:R-:W-:Y:S05]  /*7570*/  @!P0 BRA `(.L_x_71) ;  /* 0x0000001000848947 */ /* 0x002fea0003800000 */
.L_x_108:
[----:B------:R-:W-:Y:S01]  /*7580*/  ULOP3.LUT UR5, UR6, 0x2, URZ, 0xfc, !UPT ;  /* 0x0000000206057892 */ /* 0x000fe2000f8efc3f */
[----:B-1----:R-:W-:-:S03]  /*7590*/  @P2 MOV R3, 0x2000 ;  /* 0x0000200000032802 */ /* 0x002fc60000000f00 */
[----:B------:R-:W-:Y:S01]  /*75a0*/  UPRMT UR5, UR5, 0x9910, URZ ;  /* 0x0000991005057896 */ /* 0x000fe2000800003f */
[----:B------:R1:W-:Y:S03]  /*75b0*/  @P2 SYNCS.ARRIVE.TRANS64 RZ, [R4+URZ+0xe050], R3 ;  /* 0x00e0500304ff29a7 */ /* 0x0003e6000800003f */
[----:B------:R-:W-:-:S06]  /*75c0*/  UISETP.NE.AND UP0, UPT, UR5, 0x2, UPT ;  /* 0x000000020500788c */ /* 0x000fcc000bf05270 */
[----:B------:R-:W-:-:S13]  /*75d0*/  PLOP3.LUT P0, PT, PT, PT, UP0, 0x80, 0x0 ;  /* 0x000000000000781c */ /* 0x000fda0003f0f008 */
[----:B-1----:R-:W-:Y:S05]  /*75e0*/  @P0 BRA `(.L_x_72) ;  /* 0x0000000000040947 */ /* 0x002fea0003800000 */
[----:B------:R-:W-:Y:S01]  /*75f0*/  BPT.TRAP 0x1 ;  /* 0x000000040000795c */ /* 0x000fe20000300000 */
.L_x_72:
[----:B------:R-:W-:-:S04]  /*7600*/  LOP3.LUT P0, RZ, R0, 0x1f, RZ, 0xc0, !PT ;  /* 0x0000001f00ff7812 */ /* 0x000fc8000780c0ff */
[----:B------:R-:W-:-:S13]  /*7610*/  PLOP3.LUT P0, PT, P0, P2, PT, 0x2a, 0x0 ;  /* 0x000000000000781c */ /* 0x000fda0000704572 */
[----:B------:R-:W-:Y:S05]  /*7620*/  @P0 BRA `(.L_x_73) ;  /* 0x0000000000040947 */ /* 0x000fea0003800000 */
[----:B------:R-:W-:Y:S01]  /*7630*/  BPT.TRAP 0x1 ;  /* 0x000000040000795c */ /* 0x000fe20000300000 */
.L_x_73:
[----:B------:R-:W-:Y:S01]  /*7640*/  R2UR UR8, R4 ;  /* 0x00000000040872ca */ /* 0x000fe200000e0000 */
[----:B------:R-:W-:Y:S01]  /*7650*/  ULDC.64 UR12, c[0x0][0x198] ;  /* 0x00006600000c7ab9 */ /* 0x000fe20000000a00 */
[----:B------:R-:W-:Y:S01]  /*7660*/  UMOV UR16, 0x0 ;  /* 0x0000000000107882 */ /* 0x000fe20000000000 */
[----:B------:R-:W-:Y:S01]  /*7670*/  UIADD3 UR14, UP0, UR12, 0xf0, URZ ;  /* 0x000000f00c0e7890 */ /* 0x000fe2000ff1e03f */
[----:B------:R-:W-:Y:S01]  /*7680*/  IMAD.MOV.U32 R3, RZ, RZ, 0x1 ;  /* 0x00000001ff037424 */ /* 0x000fe200078e00ff */
[----:B------:R-:W-:Y:S01]  /*7690*/  UMOV UR17, 0x10000000 ;  /* 0x1000000000117882 */ /* 0x000fe20000000000 */
[----:B------:R-:W-:Y:S01]  /*76a0*/  UMOV UR10, URZ ;  /* 0x0000003f000a7c82 */ /* 0x000fe20008000000 */
[----:B------:R-:W-:Y:S01]  /*76b0*/  UIADD3.X UR15, URZ, UR13, URZ, UP0, !UPT ;  /* 0x0000000d3f0f7290 */ /* 0x000fe200087fe43f */
[----:B------:R-:W-:Y:S01]  /*76c0*/  MOV R7, 0x40 ;  /* 0x0000004000077802 */ /* 0x000fe20000000f00 */
[----:B------:R-:W-:Y:S01]  /*76d0*/  UMOV UR12, UR20 ;  /* 0x00000014000c7c82 */ /* 0x000fe20008000000 */
[----:B------:R-:W-:-:S03]  /*76e0*/  UMOV UR13, UR21 ;  /* 0x00000015000d7c82 */ /* 0x000fc60008000000 */
[----:B------:R-:W-:-:S09]  /*76f0*/  UIADD3 UR9, UR8, 0xe050, URZ ;  /* 0x0000e05008097890 */ /* 0x000fd2000fffe03f */
[----:B------:R1:W-:Y:S02]  /*7700*/  UTMALDG.4D [UR8], [UR14], desc[UR16] ;  /* 0x000010080e0075b4 */ /* 0x0003e40008019000 */
[----:B-1----:R-:W-:Y:S01]  /*7710*/  NOP ;  /* 0x0000000000007918 */ /* 0x002fe20000000000 */
.L_x_70:
[----:B------:R-:W-:Y:S05]  /*7720*/  BSYNC B0 ;  /* 0x0000000000007941 */ /* 0x000fea0003800000 */
.L_x_69:
[----:B------:R-:W-:Y:S01]  /*7730*/  ISETP.LT.AND P4, PT, RZ, UR4, P3 ;  /* 0x00000004ff007c0c */ /* 0x000fe20009f81270 */
[----:B------:R-:W-:-:S12]  /*7740*/  BSSY B0, `(.L_x_74) ;  /* 0x0000022000007945 */ /* 0x000fd80003800000 */
[----:B------:R-:W-:Y:S05]  /*7750*/  @!P4 BRA `(.L_x_75) ;  /* 0x000000000080c947 */ /* 0x000fea0003800000 */
[----:B------:R-:W1:Y:S01]  /*7760*/  S2R R5, SR_CgaCtaId ;  /* 0x0000000000057919 */ /* 0x000e620000008800 */
[----:B------:R-:W-:-:S04]  /*7770*/  MOV R2, 0x400 ;  /* 0x0000040000027802 */ /* 0x000fc80000000f00 */
[----:B-1----:R-:W-:Y:S01]  /*7780*/  LEA R2, R5, R2, 0x18 ;  /* 0x0000000205027211 */ /* 0x002fe200078ec0ff */
[----:B------:R-:W-:-:S05]  /*7790*/  IMAD.MOV.U32 R5, RZ, RZ, 0x1 ;  /* 0x00000001ff057424 */ /* 0x000fca00078e00ff */
[----:B------:R-:W-:-:S04]  /*77a0*/  SHF.L.U32 R5, R5, 0x1f, RZ ;  /* 0x0000001f05057819 */ /* 0x000fc800000006ff */
[----:B------:R-:W1:Y:S02]  /*77b0*/  SYNCS.PHASECHK.TRANS64.TRYWAIT P0, [R2+URZ+0xe028], R5 ;  /* 0x00e02805020075a7 */ /* 0x000e64000800017f */
[----:B-1----:R-:W-:Y:S05]  /*77c0*/  @!P0 BRA `(.L_x_76) ;  /* 0x0000001000048947 */ /* 0x002fea0003800000 */
.L_x_109:
        /* <DEDUP_REMOVED lines=8> */
.L_x_77:
[----:B------:R-:W-:-:S04]  /*7850*/  LOP3.LUT P0, RZ, R0, 0x1f, RZ, 0xc0, !PT ;  /* 0x0000001f00ff7812 */ /* 0x000fc8000780c0ff */
[----:B------:R-:W-:-:S13]  /*7860*/  PLOP3.LUT P0, PT, P0, P2, PT, 0x2a, 0x0 ;  /* 0x000000000000781c */ /* 0x000fda0000704572 */
[----:B------:R-:W-:Y:S05]  /*7870*/  @P0 BRA `(.L_x_78) ;  /* 0x0000000000040947 */ /* 0x000fea0003800000 */
[----:B------:R-:W-:Y:S01]  /*7880*/  BPT.TRAP 0x1 ;  /* 0x000000040000795c */ /* 0x000fe20000300000 */
.L_x_78:
        /* <DEDUP_REMOVED lines=8> */
[----:B------:R-:W-:-:S05]  /*7910*/  UMOV UR19, URZ ;  /* 0x0000003f00137c82 */ /* 0x000fca0008000000 */
[----:B------:R-:W-:Y:S02]  /*7920*/  UIADD3 UR16, UR17, 0x4000, URZ ;  /* 0x0000400011107890 */ /* 0x000fe4000fffe03f */
[----:B------:R-:W-:-:S09]  /*7930*/  UIADD3 UR17, UR17, 0xe000, URZ ;  /* 0x0000e00011117890 */ /* 0x000fd2000fffe03f */
[----:B------:R1:W-:Y:S02]  /*7940*/  UTMALDG.4D [UR16], [UR8], desc[UR12] ;  /* 0x00000c10080075b4 */ /* 0x0003e40008019000 */
[----:B-1----:R-:W-:Y:S01]  /*7950*/  NOP ;  /* 0x0000000000007918 */ /* 0x002fe20000000000 */
.L_x_75:
[----:B------:R-:W-:Y:S05]  /*7960*/  BSYNC B0 ;  /* 0x0000000000007941 */ /* 0x000fea0003800000 */
.L_x_74:
[----:B------:R-:W-:Y:S04]  /*7970*/  BSSY B0, `(.L_x_79) ;  /* 0x0000025000007945 */ /* 0x000fe80003800000 */
[----:B------:R-:W-:Y:S05]  /*7980*/  @!P3 BRA `(.L_x_80) ;  /* 0x00000000008cb947 */ /* 0x000fea0003800000 */
[----:B------:R-:W1:Y:S01]  /*7990*/  S2R R5, SR_CgaCtaId ;  /* 0x0000000000057919 */ /* 0x000e620000008800 */
[----:B------:R-:W-:-:S04]  /*79a0*/  MOV R4, 0x400 ;  /* 0x0000040000047802 */ /* 0x000fc80000000f00 */
[----:B-1----:R-:W-:Y:S02]  /*79b0*/  LEA R6, R5, R4, 0x18 ;  /* 0x0000000405067211 */ /* 0x002fe400078ec0ff */
[----:B------:R-:W-:-:S03]  /*79c0*/  MOV R5, 0x1 ;  /* 0x0000000100057802 */ /* 0x000fc60000000f00 */
[----:B------:R-:W-:Y:S01]  /*79d0*/  IMAD R4, R3, 0x8, R6 ;  /* 0x0000000803047824 */ /* 0x000fe200078e0206 */
[----:B------:R-:W-:-:S04]  /*79e0*/  SHF.L.U32 R5, R5, 0x1f, RZ ;  /* 0x0000001f05057819 */ /* 0x000fc800000006ff */
[----:B------:R-:W1:Y:S02]  /*79f0*/  SYNCS.PHASECHK.TRANS64.TRYWAIT P0, [R4+URZ+0xe060], R5 ;  /* 0x00e06005040075a7 */ /* 0x000e64000800017f */
[----:B-1----:R-:W-:Y:S05]  /*7a00*/  @!P0 BRA `(.L_x_81) ;  /* 0x0000000c00888947 */ /* 0x002fea0003800000 */
.L_x_110:
        /* <DEDUP_REMOVED lines=8> */
.L_x_82:
[----:B------:R-:W-:-:S04]  /*7a90*/  LOP3.LUT P0, RZ, R0, 0x1f, RZ, 0xc0, !PT ;  /* 0x0000001f00ff7812 */ /* 0x000fc8000780c0ff */
[----:B------:R-:W-:-:S13]  /*7aa0*/  PLOP3.LUT P0, PT, P0, P2, PT, 0x2a, 0x0 ;  /* 0x000000000000781c */ /* 0x000fda0000704572 */
[----:B------:R-:W-:Y:S05]  /*7ab0*/  @P0 BRA `(.L_x_83) ;  /* 0x0000000000040947 */ /* 0x000fea0003800000 */
[----:B------:R-:W-:Y:S01]  /*7ac0*/  BPT.TRAP 0x1 ;  /* 0x000000040000795c */ /* 0x000fe20000300000 */
.L_x_83:
[----:B------:R-:W-:Y:S01]  /*7ad0*/  R2UR UR16, R3 ;  /* 0x00000000031072ca */ /* 0x000fe200000e0000 */
[----:B------:R-:W-:Y:S01]  /*7ae0*/  ULDC.64 UR8, c[0x0][0x198] ;  /* 0x0000660000087ab9 */ /* 0x000fe20000000a00 */
[----:B------:R-:W-:Y:S01]  /*7af0*/  R2UR UR5, R6 ;  /* 0x00000000060572ca */ /* 0x000fe200000e0000 */
[----:B------:R-:W-:Y:S01]  /*7b00*/  UIADD3 UR8, UP0, UR8, 0xf0, URZ ;  /* 0x000000f008087890 */ /* 0x000fe2000ff1e03f */
[----:B------:R-:W-:Y:S01]  /*7b10*/  R2UR UR19, R7 ;  /* 0x00000000071372ca */ /* 0x000fe200000e0000 */
[----:B------:R-:W-:Y:S01]  /*7b20*/  UMOV UR12, 0x0 ;  /* 0x00000000000c7882 */ /* 0x000fe20000000000 */
[----:B------:R-:W-:Y:S01]  /*7b30*/  R2UR UR17, R4 ;  /* 0x00000000041172ca */ /* 0x000fe200000e0000 */
[----:B------:R-:W-:Y:S01]  /*7b40*/  UIADD3.X UR9, URZ, UR9, URZ, UP0, !UPT ;  /* 0x000000093f097290 */ /* 0x000fe200087fe43f */
[----:B------:R-:W-:Y:S01]  /*7b50*/  UMOV UR13, 0x10000000 ;  /* 0x10000000000d7882 */ /* 0x000fe20000000000 */
[----:B------:R-:W-:-:S06]  /*7b60*/  UMOV UR18, URZ ;  /* 0x0000003f00127c82 */ /* 0x000fcc0008000000 */
[----:B------:R-:W-:Y:S02]  /*7b70*/  ULEA UR16, UR16, UR5, 0xd ;  /* 0x0000000510107291 */ /* 0x000fe4000f8e683f */
[----:B------:R-:W-:Y:S02]  /*7b80*/  UIADD3 UR19, UR11, UR19, URZ ;  /* 0x000000130b137290 */ /* 0x000fe4000fffe03f */
[----:B------:R-:W-:-:S09]  /*7b90*/  UIADD3 UR17, UR17, 0xe050, URZ ;  /* 0x0000e05011117890 */ /* 0x000fd2000fffe03f */
[----:B------:R1:W-:Y:S02]  /*7ba0*/  UTMALDG.4D [UR16], [UR8], desc[UR12] ;  /* 0x00000c10080075b4 */ /* 0x0003e40008019000 */
[----:B-1----:R-:W-:Y:S01]  /*7bb0*/  NOP ;  /* 0x0000000000007918 */ /* 0x002fe20000000000 */
.L_x_80:
[----:B------:R-:W-:Y:S05]  /*7bc0*/  BSYNC B0 ;  /* 0x0000000000007941 */ /* 0x000fea0003800000 */
.L_x_79:
[----:B------:R-:W-:Y:S01]  /*7bd0*/  BSSY B0, `(.L_x_84) ;  /* 0x0000027000007945 */ /* 0x000fe20003800000 */
[----:B------:R-:W-:-:S03]  /*7be0*/  IMAD.MOV.U32 R8, RZ, RZ, RZ ;  /* 0x000000ffff087224 */ /* 0x000fc600078e00ff */
        /* <DEDUP_REMOVED lines=9> */
.L_x_111:
        /* <DEDUP_REMOVED lines=8> */
.L_x_87:
[----:B------:R-:W-:-:S04]  /*7d00*/  LOP3.LUT P0, RZ, R0, 0x1f, RZ, 0xc0, !PT ;  /* 0x0000001f00ff7812 */ /* 0x000fc8000780c0ff */
[----:B------:R-:W-:-:S13]  /*7d10*/  PLOP3.LUT P0, PT, P0, P2, PT, 0x2a, 0x0 ;  /* 0x000000000000781c */ /* 0x000fda0000704572 */
[----:B------:R-:W-:Y:S05]  /*7d20*/  @P0 BRA `(.L_x_88) ;  /* 0x0000000000040947 */ /* 0x000fea0003800000 */
[----:B------:R-:W-:Y:S01]  /*7d30*/  BPT.TRAP 0x1 ;  /* 0x000000040000795c */ /* 0x000fe20000300000 */
.L_x_88:
[C---:B------:R-:W-:Y:S01]  /*7d40*/  IMAD R5, R2.reuse, 0x2000, R5 ;  /* 0x0000200002057824 */ /* 0x040fe200078e0205 */
[----:B------:R-:W-:Y:S01]  /*7d50*/  R2UR UR17, R3 ;  /* 0x00000000031172ca */ /* 0x000fe200000e0000 */
[----:B------:R-:W-:Y:S01]  /*7d60*/  ULDC.64 UR8, c[0x0][0x198] ;  /* 0x0000660000087ab9 */ /* 0x000fe20000000a00 */
[----:B------:R-:W-:Y:S01]  /*7d70*/  UMOV UR12, 0x0 ;  /* 0x00000000000c7882 */ /* 0x000fe20000000000 */
[----:B------:R-:W-:Y:S01]  /*7d80*/  UIADD3 UR8, UP0, UR8, 0x2f0, URZ ;  /* 0x000002f008087890 */ /* 0x000fe2000ff1e03f */
[----:B------:R-:W-:Y:S01]  /*7d90*/  R2UR UR16, R5 ;  /* 0x00000000051072ca */ /* 0x000fe200000e0000 */
[----:B------:R-:W-:Y:S01]  /*7da0*/  UMOV UR13, 0x10000000 ;  /* 0x10000000000d7882 */ /* 0x000fe20000000000 */
[----:B------:R-:W-:Y:S01]  /*7db0*/  UMOV UR18, URZ ;  /* 0x0000003f00127c82 */ /* 0x000fe20008000000 */
[----:B------:R-:W-:Y:S01]  /*7dc0*/  UIADD3.X UR9, URZ, UR9, URZ, UP0, !UPT ;  /* 0x000000093f097290 */ /* 0x000fe200087fe43f */
[----:B------:R-:W-:Y:S01]  /*7dd0*/  MOV R8, 0x1 ;  /* 0x0000000100087802 */ /* 0x000fe20000000f00 */
[----:B------:R-:W-:Y:S01]  /*7de0*/  UMOV UR19, URZ ;  /* 0x0000003f00137c82 */ /* 0x000fe20008000000 */
[----:B------:R-:W-:-:S03]  /*7df0*/  VIADD R2, R2, 0x1 ;  /* 0x0000000102027836 */ /* 0x000fc60000000000 */
[----:B------:R-:W-:-:S04]  /*7e00*/  UIADD3 UR17, UR17, 0xe000, URZ ;  /* 0x0000e00011117890 */ /* 0x000fc8000fffe03f */
[----:B------:R-:W-:-:S09]  /*7e10*/  UIADD3 UR16, UR16, 0x4000, URZ ;  /* 0x0000400010107890 */ /* 0x000fd2000fffe03f */
[----:B------:R1:W-:Y:S02]  /*7e20*/  UTMALDG.4D [UR16], [UR8], desc[UR12] ;  /* 0x00000c10080075b4 */ /* 0x0003e40008019000 */
[----:B-1----:R-:W-:Y:S01]  /*7e30*/  NOP ;  /* 0x0000000000007918 */ /* 0x002fe20000000000 */
.L_x_85:
[----:B------:R-:W-:Y:S05]  /*7e40*/  BSYNC B0 ;  /* 0x0000000000007941 */ /* 0x000fea0003800000 */
.L_x_84:
[----:B------:R-:W-:-:S04]  /*7e50*/  MOV R3, UR4 ;  /* 0x0000000400037c02 */ /* 0x000fc80008000f00 */
[----:B------:R-:W-:-:S13]  /*7e60*/  ISETP.GE.AND P0, PT, R3, 0x2, PT ;  /* 0x000000020300780c */ /* 0x000fda0003f06270 */
[----:B------:R-:W-:Y:S05]  /*7e70*/  @!P0 EXIT ;  /* 0x000000000000894d */ /* 0x000fea0003800000 */
[----:B------:R-:W-:Y:S01]  /*7e80*/  USHF.L.U32 UR5, UR4, 0x1, URZ ;  /* 0x0000000104057899 */ /* 0x000fe2000800063f */
[----:B------:R-:W-:Y:S01]  /*7e90*/  IMAD.U32 R3, RZ, RZ, UR6 ;  /* 0x00000006ff037e24 */ /* 0x000fe2000f8e00ff */
[----:B------:R-:W-:Y:S01]  /*7ea0*/  LOP3.LUT P0, RZ, R0, 0x1f, RZ, 0xc0, !PT ;  /* 0x0000001f00ff7812 */ /* 0x000fe2000780c0ff */
[----:B------:R-:W-:Y:S01]  /*7eb0*/  BSSY B0, `(.L_x_89) ;  /* 0x0000056000007945 */ /* 0x000fe20003800000 */
[----:B------:R-:W-:Y:S02]  /*7ec0*/  MOV R0, 0x1 ;  /* 0x0000000100007802 */ /* 0x000fe40000000f00 */
[----:B------:R-:W-:Y:S01]  /*7ed0*/  PLOP3.LUT P0, PT, P0, P2, PT, 0x2a, 0x0 ;  /* 0x000000000000781c */ /* 0x000fe20000704572 */
[----:B------:R-:W-:Y:S01]  /*7ee0*/  IMAD.U32 R9, RZ, RZ, UR5 ;  /* 0x00000005ff097e24 */ /* 0x000fe2000f8e00ff */
[----:B------:R-:W-:-:S11]  /*7ef0*/  LOP3.LUT R3, R3, 0x2, RZ, 0xfc, !PT ;  /* 0x0000000203037812 */ /* 0x000fd600078efcff */
.L_x_100:
[----:B------:R-:W-:Y:S04]  /*7f00*/  BSSY B1, `(.L_x_90) ;  /* 0x0000025000017945 */ /* 0x000fe80003800000 */
[----:B------:R-:W-:Y:S05]  /*7f10*/  @!P3 BRA `(.L_x_91) ;  /* 0x00000000008cb947 */ /* 0x000fea0003800000 */
[----:B------:R-:W1:Y:S01]  /*7f20*/  S2R R5, SR_CgaCtaId ;  /* 0x0000000000057919 */ /* 0x000e620000008800 */
[----:B------:R-:W-:-:S04]  /*7f30*/  MOV R4, 0x400 ;  /* 0x0000040000047802 */ /* 0x000fc80000000f00 */
[----:B-1----:R-:W-:Y:S02]  /*7f40*/  LEA R5, R5, R4, 0x18 ;  /* 0x0000000405057211 */ /* 0x002fe400078ec0ff */
[----:B------:R-:W-:Y:S02]  /*7f50*/  SHF.L.U32 R4, R0, 0x1f, RZ ;  /* 0x0000001f00047819 */ /* 0x000fe400000006ff */
[----:B------:R-:W-:-:S04]  /*7f60*/  LEA R7, R2, R5, 0x3 ;  /* 0x0000000502077211 */ /* 0x000fc800078e18ff */
[----:B------:R-:W1:Y:S02]  /*7f70*/  SYNCS.PHASECHK.TRANS64.TRYWAIT P4, [R7+URZ+0xe028], R4 ;  /* 0x00e02804070075a7 */ /* 0x000e64000808017f */
[----:B-1----:R-:W-:Y:S05]  /*7f80*/  @!P4 BRA `(.L_x_92) ;  /* 0x000000080050c947 */ /* 0x002fea0003800000 */
.L_x_112:
[----:B-1----:R-:W-:-:S04]  /*7f90*/  @P2 IMAD.MOV.U32 R4, RZ, RZ, 0x2000 ;  /* 0x00002000ff042424 */ /* 0x002fc800078e00ff */
[----:B------:R1:W-:Y:S02]  /*7fa0*/  @P2 SYNCS.ARRIVE.TRANS64 RZ, [R7+URZ+0xe000], R4 ;  /* 0x00e0000407ff29a7 */ /* 0x0003e4000800003f */
[----:B-1----:R-:W-:-:S04]  /*7fb0*/  PRMT R4, R3, 0x9910, RZ ;  /* 0x0000991003047816 */ /* 0x002fc800000000ff */
[----:B------:R-:W-:-:S13]  /*7fc0*/  ISETP.NE.AND P4, PT, R4, 0x2, PT ;  /* 0x000000020400780c */ /* 0x000fda0003f85270 */
[----:B------:R-:W-:Y:S05]  /*7fd0*/  @P4 BRA `(.L_x_93) ;  /* 0x0000000000044947 */ /* 0x000fea0003800000 */
[----:B------:R-:W-:Y:S01]  /*7fe0*/  BPT.TRAP 0x1 ;  /* 0x000000040000795c */ /* 0x000fe20000300000 */
.L_x_93:
[----:B------:R-:W-:Y:S05]  /*7ff0*/  @P0 BRA `(.L_x_94) ;  /* 0x0000000000040947 */ /* 0x000fea0003800000 */
[----:B------:R-:W-:Y:S01]  /*8000*/  BPT.TRAP 0x1 ;  /* 0x000000040000795c */ /* 0x000fe20000300000 */
.L_x_94:
[----:B------:R-:W-:Y:S01]  /*8010*/  LEA R5, R2, R5, 0xd ;  /* 0x0000000502057211 */ /* 0x000fe200078e68ff */
[----:B------:R-:W-:Y:S01]  /*8020*/  ULDC.64 UR8, c[0x0][0x198] ;  /* 0x0000660000087ab9 */ /* 0x000fe20000000a00 */
[----:B------:R-:W-:Y:S01]  /*8030*/  R2UR UR17, R7 ;  /* 0x00000000071172ca */ /* 0x000fe200000e0000 */
[----:B------:R-:W-:Y:S01]  /*8040*/  UIADD3 UR8, UP0, UR8, 0x1f0, URZ ;  /* 0x000001f008087890 */ /* 0x000fe2000ff1e03f */
[----:B------:R-:W-:Y:S01]  /*8050*/  R2UR UR16, R5 ;  /* 0x00000000051072ca */ /* 0x000fe200000e0000 */
[----:B------:R-:W-:Y:S01]  /*8060*/  UMOV UR12, 0x0 ;  /* 0x00000000000c7882 */ /* 0x000fe20000000000 */
[----:B------:R-:W-:Y:S01]  /*8070*/  R2UR UR19, R8 ;  /* 0x00000000081372ca */ /* 0x000fe200000e0000 */
[----:B------:R-:W-:Y:S01]  /*8080*/  UIADD3.X UR9, URZ, UR9, URZ, UP0, !UPT ;  /* 0x000000093f097290 */ /* 0x000fe200087fe43f */
[----:B------:R-:W-:Y:S01]  /*8090*/  VIADD R2, R2, 0x1 ;  /* 0x0000000102027836 */ /* 0x000fe20000000000 */
[----:B------:R-:W-:Y:S01]  /*80a0*/  UMOV UR13, 0x10000000 ;  /* 0x10000000000d7882 */ /* 0x000fe20000000000 */
[----:B------:R-:W-:-:S03]  /*80b0*/  UMOV UR18, URZ ;  /* 0x0000003f00127c82 */ /* 0x000fc60008000000 */
[C---:B------:R-:W-:Y:S02]  /*80c0*/  ISETP.NE.AND P4, PT, R2.reuse, 0x5, PT ;  /* 0x000000050200780c */ /* 0x040fe40003f85270 */
[----:B------:R-:W-:Y:S02]  /*80d0*/  UIADD3 UR17, UR17, 0xe000, URZ ;  /* 0x0000e00011117890 */ /* 0x000fe4000fffe03f */
[----:B------:R-:W-:Y:S01]  /*80e0*/  UIADD3 UR16, UR16, 0x4000, URZ ;  /* 0x0000400010107890 */ /* 0x000fe2000fffe03f */
[----:B------:R-:W-:Y:S01]  /*80f0*/  SEL R5, RZ, 0x1, P4 ;  /* 0x00000001ff057807 */ /* 0x000fe20002000000 */
[----:B------:R-:W-:Y:S01]  /*8100*/  USHF.L.U32 UR19, UR19, 0x6, URZ ;  /* 0x0000000613137899 */ /* 0x000fe2000800063f */
[----:B------:R-:W-:Y:S02]  /*8110*/  SEL R2, R2, RZ, P4 ;  /* 0x000000ff02027207 */ /* 0x000fe40002000000 */
[----:B------:R-:W-:-:S06]  /*8120*/  LOP3.LUT R0, R0, R5, RZ, 0x3c, !PT ;  /* 0x0000000500007212 */ /* 0x000fcc00078e3cff */
[----:B------:R1:W-:Y:S02]  /*8130*/  UTMALDG.4D [UR16], [UR8], desc[UR12] ;  /* 0x00000c10080075b4 */ /* 0x0003e40008019000 */
[----:B-1----:R-:W-:Y:S01]  /*8140*/  NOP ;  /* 0x0000000000007918 */ /* 0x002fe20000000000 */
.L_x_91:
[----:B------:R-:W-:Y:S05]  /*8150*/  BSYNC B1 ;  /* 0x0000000000017941 */ /* 0x000fea0003800000 */
.L_x_90:
[----:B------:R-:W-:Y:S01]  /*8160*/  ISETP.LT.OR P4, PT, R9, 0x4, !P3 ;  /* 0x000000040900780c */ /* 0x000fe20005f81670 */
[----:B------:R-:W-:-:S12]  /*8170*/  BSSY B1, `(.L_x_95) ;  /* 0x0000026000017945 */ /* 0x000fd80003800000 */
[----:B------:R-:W-:Y:S05]  /*8180*/  @P4 BRA `(.L_x_96) ;  /* 0x0000000000904947 */ /* 0x000fea0003800000 */
[----:B------:R-:W1:Y:S01]  /*8190*/  S2R R5, SR_CgaCtaId ;  /* 0x0000000000057919 */ /* 0x000e620000008800 */
[----:B------:R-:W-:Y:S02]  /*81a0*/  MOV R4, 0x400 ;  /* 0x0000040000047802 */ /* 0x000fe40000000f00 */
[----:B------:R-:W-:Y:S02]  /*81b0*/  SHF.L.U32 R7, R0, 0x1f, RZ ;  /* 0x0000001f00077819 */ /* 0x000fe400000006ff */
[----:B-1----:R-:W-:-:S04]  /*81c0*/  LEA R5, R5, R4, 0x18 ;  /* 0x0000000405057211 */ /* 0x002fc800078ec0ff */
[----:B------:R-:W-:-:S04]  /*81d0*/  LEA R4, R2, R5, 0x3 ;  /* 0x0000000502047211 */ /* 0x000fc800078e18ff */
[----:B------:R-:W1:Y:S02]  /*81e0*/  SYNCS.PHASECHK.TRANS64.TRYWAIT P4, [R4+URZ+0xe028], R7 ;  /* 0x00e02807040075a7 */ /* 0x000e64000808017f */
[----:B-1----:R-:W-:Y:S05]  /*81f0*/  @!P4 BRA `(.L_x_97) ;  /* 0x0000000400c8c947 */ /* 0x002fea0003800000 */
.L_x_113:
[----:B------:R-:W-:Y:S01]  /*8200*/  PRMT R6, R3, 0x9910, RZ ;  /* 0x0000991003067816 */ /* 0x000fe200000000ff */
[----:B-1----:R-:W-:-:S03]  /*8210*/  @P1 IMAD.MOV.U32 R7, RZ, RZ, 0x2000 ;  /* 0x00002000ff071424 */ /* 0x002fc600078e00ff */
[----:B------:R-:W-:Y:S01]  /*8220*/  ISETP.NE.AND P4, PT, R6, 0x2, PT ;  /* 0x000000020600780c */ /* 0x000fe20003f85270 */
[----:B------:R1:W-:-:S12]  /*8230*/  @P1 SYNCS.ARRIVE.TRANS64 RZ, [R4+URZ+0xe000], R7 ;  /* 0x00e0000704ff19a7 */ /* 0x0003d8000800003f */
[----:B-1----:R-:W-:Y:S05]  /*8240*/  @P4 BRA `(.L_x_98) ;  /* 0x0000000000044947 */ /* 0x002fea0003800000 */
[----:B------:R-:W-:Y:S01]  /*8250*/  BPT.TRAP 0x1 ;  /* 0x000000040000795c */ /* 0x000fe20000300000 */
.L_x_98:
[----:B------:R-:W-:Y:S05]  /*8260*/  @P0 BRA `(.L_x_99) ;  /* 0x0000000000040947 */ /* 0x000fea0003800000 */
[----:B------:R-:W-:Y:S01]  /*8270*/  BPT.TRAP 0x1 ;  /* 0x000000040000795c */ /* 0x000fe20000300000 */
.L_x_99:
        /* <DEDUP_REMOVED lines=10> */
[----:B------:R-:W-:Y:S01]  /*8320*/  UMOV UR18, URZ ;  /* 0x0000003f00127c82 */ /* 0x000fe20008000000 */
[----:B------:R-:W-:-:S02]  /*8330*/  IADD3 R8, R8, 0x1, RZ ;  /* 0x0000000108087810 */ /* 0x000fc40007ffe0ff */
        /* <DEDUP_REMOVED lines=9> */
.L_x_96:
[----:B------:R-:W-:Y:S05]  /*83d0*/  BSYNC B1 ;  /* 0x0000000000017941 */ /* 0x000fea0003800000 */
.L_x_95:
[C---:B------:R-:W-:Y:S01]  /*83e0*/  ISETP.GT.AND P4, PT, R9.reuse, 0x4, PT ;  /* 0x000000040900780c */ /* 0x040fe20003f84270 */
[----:B------:R-:W-:-:S12]  /*83f0*/  VIADD R9, R9, 0xfffffffe ;  /* 0xfffffffe09097836 */ /* 0x000fd80000000000 */
[----:B------:R-:W-:Y:S05]  /*8400*/  @P4 BRA `(.L_x_100) ;  /* 0xfffffff800bc4947 */ /* 0x000fea000383ffff */
[----:B------:R-:W-:Y:S05]  /*8410*/  BSYNC B0 ;  /* 0x0000000000007941 */ /* 0x000fea0003800000 */
.L_x_89:
[----:B------:R-:W-:Y:S05]  /*8420*/  EXIT ;  /* 0x000000000000794d */ /* 0x000fea0003800000 */
.L_x_15:
[----:B-1----:R-:W-:-:S04]  /*8430*/  MOV R7, UR6 ;  /* 0x0000000600077c02 */ /* 0x002fc80008000f00 */
[----:B------:R1:W2:Y:S03]  /*8440*/  SYNCS.PHASECHK.TRANS64.TRYWAIT P1, [R7+URZ+0xe050], R6 ;  /* 0x00e05006070075a7 */ /* 0x0002a6000802017f */
[----:B--2---:R-:W-:Y:S05]  /*8450*/  @!P1 NANOSLEEP.SYNCS 0x989680 ;  /* 0x009896800000995d */ /* 0x004fea0003900000 */
[----:B------:R-:W2:Y:S02]  /*8460*/  @!P1 SYNCS.PHASECHK.TRANS64 P1, [R7+URZ+0xe050], R6 ;  /* 0x00e05006070095a7 */ /* 0x000ea4000802007f */
[----:B--2---:R-:W-:Y:S05]  /*8470*/  @!P1 BRA `(.L_x_15) ;  /* 0xfffffffc00ec9947 */ /* 0x004fea000383ffff */
[----:B------:R-:W-:Y:S05]  /*8480*/  BRA `(.L_x_101) ;  /* 0xffffff8800907947 */ /* 0x000fea000383ffff */
.L_x_17:
[----:B--2---:R-:W-:-:S04]  /*8490*/  IMAD.U32 R2, RZ, RZ, UR36 ;  /* 0x00000024ff027e24 */ /* 0x004fc8000f8e00ff */
[----:B------:R2:W3:Y:S03]  /*84a0*/  SYNCS.PHASECHK.TRANS64.TRYWAIT P1, [R2+URZ+0xe000], R9 ;  /* 0x00e00009020075a7 */ /* 0x0004e6000802017f */
[----:B---3--:R-:W-:Y:S05]  /*84b0*/  @!P1 NANOSLEEP.SYNCS 0x989680 ;  /* 0x009896800000995d */ /* 0x008fea0003900000 */
[----:B------:R-:W3:Y:S02]  /*84c0*/  @!P1 SYNCS.PHASECHK.TRANS64 P1, [R2+URZ+0xe000], R9 ;  /* 0x00e00009020095a7 */ /* 0x000ee4000802007f */
[----:B---3--:R-:W-:Y:S05]  /*84d0*/  @!P1 BRA `(.L_x_17) ;  /* 0xfffffffc00ec9947 */ /* 0x008fea000383ffff */
[----:B------:R-:W-:Y:S05]  /*84e0*/  BRA `(.L_x_102) ;  /* 0xffffff88009c7947 */ /* 0x000fea000383ffff */
.L_x_18:
[----:B-1----:R-:W-:-:S04]  /*84f0*/  MOV R7, UR23 ;  /* 0x0000001700077c02 */ /* 0x002fc80008000f00 */
[----:B------:R1:W2:Y:S03]  /*8500*/  SYNCS.PHASECHK.TRANS64.TRYWAIT P1, [R7+URZ+-0x8], R2 ;  /* 0xfffff802070075a7 */ /* 0x0002a6000802017f */
[----:B--2---:R-:W-:Y:S05]  /*8510*/  @!P1 NANOSLEEP.SYNCS 0x989680 ;  /* 0x009896800000995d */ /* 0x004fea0003900000 */
[----:B------:R-:W2:Y:S02]  /*8520*/  @!P1 SYNCS.PHASECHK.TRANS64 P1, [R7+URZ+-0x8], R2 ;  /* 0xfffff802070095a7 */ /* 0x000ea4000802007f */
[----:B--2---:R-:W-:Y:S05]  /*8530*/  @!P1 BRA `(.L_x_18) ;  /* 0xfffffffc00ec9947 */ /* 0x004fea000383ffff */
[----:B------:R-:W-:Y:S05]  /*8540*/  BRA `(.L_x_103) ;  /* 0xffffff8800987947 */ /* 0x000fea000383ffff */
.L_x_20:
[----:B-1----:R-:W-:-:S04]  /*8550*/  IMAD.U32 R10, RZ, RZ, UR36 ;  /* 0x00000024ff0a7e24 */ /* 0x002fc8000f8e00ff */
[----:B------:R1:W2:Y:S03]  /*8560*/  SYNCS.PHASECHK.TRANS64.TRYWAIT P1, [R10+URZ+0xe008], R9 ;  /* 0x00e008090a0075a7 */ /* 0x0002a6000802017f */
[----:B--2---:R-:W-:Y:S05]  /*8570*/  @!P1 NANOSLEEP.SYNCS 0x989680 ;  /* 0x009896800000995d */ /* 0x004fea0003900000 */
[----:B------:R-:W2:Y:S02]  /*8580*/  @!P1 SYNCS.PHASECHK.TRANS64 P1, [R10+URZ+0xe008], R9 ;  /* 0x00e008090a0095a7 */ /* 0x000ea4000802007f */
[----:B--2---:R-:W-:Y:S05]  /*8590*/  @!P1 BRA `(.L_x_20) ;  /* 0xfffffffc00ec9947 */ /* 0x004fea000383ffff */
[----:B------:R-:W-:Y:S05]  /*85a0*/  BRA `(.L_x_104) ;  /* 0xffffffa000287947 */ /* 0x000fea000383ffff */
.L_x_25:
[----:B-1----:R-:W-:-:S04]  /*85b0*/  MOV R4, UR6 ;  /* 0x0000000600047c02 */ /* 0x002fc80008000f00 */
[----:B------:R1:W2:Y:S03]  /*85c0*/  SYNCS.PHASECHK.TRANS64.TRYWAIT P2, [R4+URZ+0xe000], R3 ;  /* 0x00e00003040075a7 */ /* 0x0002a6000804017f */
[----:B--2---:R-:W-:Y:S05]  /*85d0*/  @!P2 NANOSLEEP.SYNCS 0x989680 ;  /* 0x009896800000a95d */ /* 0x004fea0003900000 */
[----:B------:R-:W2:Y:S02]  /*85e0*/  @!P2 SYNCS.PHASECHK.TRANS64 P2, [R4+URZ+0xe000], R3 ;  /* 0x00e000030400a5a7 */ /* 0x000ea4000804007f */
[----:B--2---:R-:W-:Y:S05]  /*85f0*/  @!P2 BRA `(.L_x_25) ;  /* 0xfffffffc00eca947 */ /* 0x004fea000383ffff */
[----:B------:R-:W-:Y:S05]  /*8600*/  BRA `(.L_x_105) ;  /* 0xffffffa000ec7947 */ /* 0x000fea000383ffff */
.L_x_29:
[----:B-1----:R-:W-:-:S04]  /*8610*/  IMAD.U32 R3, RZ, RZ, UR6 ;  /* 0x00000006ff037e24 */ /* 0x002fc8000f8e00ff */
[----:B------:R1:W2:Y:S03]  /*8620*/  SYNCS.PHASECHK.TRANS64.TRYWAIT P2, [R3+URZ+0xe000], R10 ;  /* 0x00e0000a030075a7 */ /* 0x0002a6000804017f */
[----:B--2---:R-:W-:Y:S05]  /*8630*/  @!P2 NANOSLEEP.SYNCS 0x989680 ;  /* 0x009896800000a95d */ /* 0x004fea0003900000 */
[----:B------:R-:W2:Y:S02]  /*8640*/  @!P2 SYNCS.PHASECHK.TRANS64 P2, [R3+URZ+0xe000], R10 ;  /* 0x00e0000a0300a5a7 */ /* 0x000ea4000804007f */
[----:B--2---:R-:W-:Y:S05]  /*8650*/  @!P2 BRA `(.L_x_29) ;  /* 0xfffffffc00eca947 */ /* 0x004fea000383ffff */
[----:B------:R-:W-:Y:S05]  /*8660*/  BRA `(.L_x_28) ;  /* 0xffffffb800047947 */ /* 0x000fea000383ffff */
.L_x_37:
[----:B-1----:R-:W-:-:S04]  /*8670*/  MOV R9, UR6 ;  /* 0x0000000600097c02 */ /* 0x002fc80008000f00 */
[----:B------:R1:W2:Y:S03]  /*8680*/  SYNCS.PHASECHK.TRANS64.TRYWAIT P2, [R9+URZ+0xe000], R4 ;  /* 0x00e00004090075a7 */ /* 0x0002a6000804017f */
[----:B--2---:R-:W-:Y:S05]  /*8690*/  @!P2 NANOSLEEP.SYNCS 0x989680 ;  /* 0x009896800000a95d */ /* 0x004fea0003900000 */
[----:B------:R-:W2:Y:S02]  /*86a0*/  @!P2 SYNCS.PHASECHK.TRANS64 P2, [R9+URZ+0xe000], R4 ;  /* 0x00e000040900a5a7 */ /* 0x000ea4000804007f */
[----:B--2---:R-:W-:Y:S05]  /*86b0*/  @!P2 BRA `(.L_x_37) ;  /* 0xfffffffc00eca947 */ /* 0x004fea000383ffff */
[----:B------:R-:W-:Y:S05]  /*86c0*/  BRA `(.L_x_106) ;  /* 0xffffffb800f47947 */ /* 0x000fea000383ffff */
.L_x_41:
[----:B-1----:R-:W-:-:S04]  /*86d0*/  IMAD.U32 R11, RZ, RZ, UR6 ;  /* 0x00000006ff0b7e24 */ /* 0x002fc8000f8e00ff */
[----:B------:R1:W2:Y:S03]  /*86e0*/  SYNCS.PHASECHK.TRANS64.TRYWAIT P2, [R11+URZ+0xe000], R10 ;  /* 0x00e0000a0b0075a7 */ /* 0x0002a6000804017f */
[----:B--2---:R-:W-:Y:S05]  /*86f0*/  @!P2 NANOSLEEP.SYNCS 0x989680 ;  /* 0x009896800000a95d */ /* 0x004fea0003900000 */
[----:B------:R-:W2:Y:S02]  /*8700*/  @!P2 SYNCS.PHASECHK.TRANS64 P2, [R11+URZ+0xe000], R10 ;  /* 0x00e0000a0b00a5a7 */ /* 0x000ea4000804007f */
[----:B--2---:R-:W-:Y:S05]  /*8710*/  @!P2 BRA `(.L_x_41) ;  /* 0xfffffffc00eca947 */ /* 0x004fea000383ffff */
[----:B------:R-:W-:Y:S05]  /*8720*/  BRA `(.L_x_40) ;  /* 0xffffffd400487947 */ /* 0x000fea000383ffff */
.L_x_57:
[----:B-1----:R-:W-:-:S04]  /*8730*/  MOV R3, UR23 ;  /* 0x0000001700037c02 */ /* 0x002fc80008000f00 */
[----:B------:R1:W2:Y:S03]  /*8740*/  SYNCS.PHASECHK.TRANS64.TRYWAIT P0, [R3+URZ+0x8], R0 ;  /* 0x00000800030075a7 */ /* 0x0002a6000800017f */
[----:B--2---:R-:W-:Y:S05]  /*8750*/  @!P0 NANOSLEEP.SYNCS 0x989680 ;  /* 0x009896800000895d */ /* 0x004fea0003900000 */
[----:B------:R-:W2:Y:S02]  /*8760*/  @!P0 SYNCS.PHASECHK.TRANS64 P0, [R3+URZ+0x8], R0 ;  /* 0x00000800030085a7 */ /* 0x000ea4000800007f */
[----:B--2---:R-:W-:Y:S05]  /*8770*/  @!P0 BRA `(.L_x_57) ;  /* 0xfffffffc00ec8947 */ /* 0x004fea000383ffff */
[----:B------:R-:W-:Y:S05]  /*8780*/  BRA `(.L_x_107) ;  /* 0xffffffdc00787947 */ /* 0x000fea000383ffff */
.L_x_71:
[----:B-1----:R1:W2:Y:S02]  /*8790*/  SYNCS.PHASECHK.TRANS64.TRYWAIT P0, [R4+URZ+0xe060], R3 ;  /* 0x00e06003040075a7 */ /* 0x0022a4000800017f */
[----:B--2---:R-:W-:Y:S05]  /*87a0*/  @!P0 NANOSLEEP.SYNCS 0x989680 ;  /* 0x009896800000895d */ /* 0x004fea0003900000 */
[----:B------:R-:W2:Y:S02]  /*87b0*/  @!P0 SYNCS.PHASECHK.TRANS64 P0, [R4+URZ+0xe060], R3 ;  /* 0x00e06003040085a7 */ /* 0x000ea4000800007f */
[----:B--2---:R-:W-:Y:S05]  /*87c0*/  @!P0 BRA `(.L_x_71) ;  /* 0xfffffffc00f08947 */ /* 0x004fea000383ffff */
[----:B------:R-:W-:Y:S05]  /*87d0*/  BRA `(.L_x_108) ;  /* 0xffffffec00687947 */ /* 0x000fea000383ffff */
.L_x_76:
[----:B-1----:R1:W2:Y:S02]  /*87e0*/  SYNCS.PHASECHK.TRANS64.TRYWAIT P0, [R2+URZ+0xe028], R5 ;  /* 0x00e02805020075a7 */ /* 0x0022a4000800017f */
[----:B--2---:R-:W-:Y:S05]  /*87f0*/  @!P0 NANOSLEEP.SYNCS 0x989680 ;  /* 0x009896800000895d */ /* 0x004fea0003900000 */
[----:B------:R-:W2:Y:S02]  /*8800*/  @!P0 SYNCS.PHASECHK.TRANS64 P0, [R2+URZ+0xe028], R5 ;  /* 0x00e02805020085a7 */ /* 0x000ea4000800007f */
[----:B--2---:R-:W-:Y:S05]  /*8810*/  @!P0 BRA `(.L_x_76) ;  /* 0xfffffffc00f08947 */ /* 0x004fea000383ffff */
[----:B------:R-:W-:Y:S05]  /*8820*/  BRA `(.L_x_109) ;  /* 0xffffffec00e87947 */ /* 0x000fea000383ffff */
.L_x_81:
[----:B-1----:R1:W2:Y:S02]  /*8830*/  SYNCS.PHASECHK.TRANS64.TRYWAIT P0, [R4+URZ+0xe060], R5 ;  /* 0x00e06005040075a7 */ /* 0x0022a4000800017f */
[----:B--2---:R-:W-:Y:S05]  /*8840*/  @!P0 NANOSLEEP.SYNCS 0x989680 ;  /* 0x009896800000895d */ /* 0x004fea0003900000 */
[----:B------:R-:W2:Y:S02]  /*8850*/  @!P0 SYNCS.PHASECHK.TRANS64 P0, [R4+URZ+0xe060], R5 ;  /* 0x00e06005040085a7 */ /* 0x000ea4000800007f */
[----:B--2---:R-:W-:Y:S05]  /*8860*/  @!P0 BRA `(.L_x_81) ;  /* 0xfffffffc00f08947 */ /* 0x004fea000383ffff */
[----:B------:R-:W-:Y:S05]  /*8870*/  BRA `(.L_x_110) ;  /* 0xfffffff000647947 */ /* 0x000fea000383ffff */
.L_x_86:
[----:B-1----:R1:W2:Y:S02]  /*8880*/  SYNCS.PHASECHK.TRANS64.TRYWAIT P0, [R3+URZ+0xe028], R4 ;  /* 0x00e02804030075a7 */ /* 0x0022a4000800017f */
[----:B--2---:R-:W-:Y:S05]  /*8890*/  @!P0 NANOSLEEP.SYNCS 0x989680 ;  /* 0x009896800000895d */ /* 0x004fea0003900000 */
[----:B------:R-:W2:Y:S02]  /*88a0*/  @!P0 SYNCS.PHASECHK.TRANS64 P0, [R3+URZ+0xe028], R4 ;  /* 0x00e02804030085a7 */ /* 0x000ea4000800007f */
[----:B--2---:R-:W-:Y:S05]  /*88b0*/  @!P0 BRA `(.L_x_86) ;  /* 0xfffffffc00f08947 */ /* 0x004fea000383ffff */
[----:B------:R-:W-:Y:S05]  /*88c0*/  BRA `(.L_x_111) ;  /* 0xfffffff000ec7947 */ /* 0x000fea000383ffff */
.L_x_92:
[----:B-1----:R1:W2:Y:S02]  /*88d0*/  SYNCS.PHASECHK.TRANS64.TRYWAIT P4, [R7+URZ+0xe028], R4 ;  /* 0x00e02804070075a7 */ /* 0x0022a4000808017f */
[----:B--2---:R-:W-:Y:S05]  /*88e0*/  @!P4 NANOSLEEP.SYNCS 0x989680 ;  /* 0x009896800000c95d */ /* 0x004fea0003900000 */
[----:B------:R-:W2:Y:S02]  /*88f0*/  @!P4 SYNCS.PHASECHK.TRANS64 P4, [R7+URZ+0xe028], R4 ;  /* 0x00e028040700c5a7 */ /* 0x000ea4000808007f */
[----:B--2---:R-:W-:Y:S05]  /*8900*/  @!P4 BRA `(.L_x_92) ;  /* 0xfffffffc00f0c947 */ /* 0x004fea000383ffff */
[----:B------:R-:W-:Y:S05]  /*8910*/  BRA `(.L_x_112) ;  /* 0xfffffff4009c7947 */ /* 0x000fea000383ffff */
.L_x_97:
[----:B-1----:R1:W2:Y:S02]  /*8920*/  SYNCS.PHASECHK.TRANS64.TRYWAIT P4, [R4+URZ+0xe028], R7 ;  /* 0x00e02807040075a7 */ /* 0x0022a4000808017f */
[----:B--2---:R-:W-:Y:S05]  /*8930*/  @!P4 NANOSLEEP.SYNCS 0x989680 ;  /* 0x009896800000c95d */ /* 0x004fea0003900000 */
[----:B------:R-:W2:Y:S02]  /*8940*/  @!P4 SYNCS.PHASECHK.TRANS64 P4, [R4+URZ+0xe028], R7 ;  /* 0x00e028070400c5a7 */ /* 0x000ea4000808007f */
[----:B--2---:R-:W-:Y:S05]  /*8950*/  @!P4 BRA `(.L_x_97) ;  /* 0xfffffffc00f0c947 */ /* 0x004fea000383ffff */
[----:B------:R-:W-:Y:S05]  /*8960*/  BRA `(.L_x_113) ;  /* 0xfffffff800247947 */ /* 0x000fea000383ffff */
        .weak           $__internal_0_$__cuda_sm20_rcp_rn_f32_slowpath
        .type           $__internal_0_$__cuda_sm20_rcp_rn_f32_slowpath,@function
        .size           $__internal_0_$__cuda_sm20_rcp_rn_f32_slowpath,(.L_x_119 - $__internal_0_$__cuda_sm20_rcp_rn_f32_slowpath)
$__internal_0_$__cuda_sm20_rcp_rn_f32_slowpath:
[----:B------:R-:W-:Y:S01]  /*8970*/  IMAD.SHL.U32 R0, R2, 0x2, RZ ;  /* 0x0000000202007824 */ /* 0x000fe200078e00ff */
[----:B------:R-:W-:Y:S04]  /*8980*/  BSSY B2, `(.L_x_114) ;  /* 0x0000030000027945 */ /* 0x000fe80003800000 */
[----:B------:R-:W-:-:S04]  /*8990*/  SHF.R.U32.HI R13, RZ, 0x18, R0 ;  /* 0x00000018ff0d7819 */ /* 0x000fc80000011600 */
[----:B------:R-:W-:-:S13]  /*89a0*/  ISETP.NE.U32.AND P0, PT, R13, RZ, PT ;  /* 0x000000ff0d00720c */ /* 0x000fda0003f05070 */
[----:B------:R-:W-:Y:S05]  /*89b0*/  @P0 BRA `(.L_x_115) ;  /* 0x0000000000280947 */ /* 0x000fea0003800000 */
[----:B------:R-:W-:-:S04]  /*89c0*/  SHF.L.U32 R0, R2, 0x1, RZ ;  /* 0x0000000102007819 */ /* 0x000fc800000006ff */
[----:B------:R-:W-:-:S13]  /*89d0*/  ISETP.NE.AND P0, PT, R0, RZ, PT ;  /* 0x000000ff0000720c */ /* 0x000fda0003f05270 */
[----:B------:R-:W-:Y:S01]  /*89e0*/  @P0 FFMA R7, R2, 1.84467440737095516160e+19, RZ ;  /* 0x5f80000002070823 */ /* 0x000fe200000000ff */
[----:B------:R-:W-:Y:S08]  /*89f0*/  @!P0 MUFU.RCP R3, R2 ;  /* 0x0000000200038308 */ /* 0x000ff00000001000 */
[----:B------:R-:W1:Y:S02]  /*8a00*/  @P0 MUFU.RCP R0, R7 ;  /* 0x0000000700000308 */ /* 0x000e640000001000 */
[----:B-1----:R-:W-:-:S04]  /*8a10*/  @P0 FFMA R12, R7, R0, -1 ;  /* 0xbf800000070c0423 */ /* 0x002fc80000000000 */
[----:B------:R-:W-:-:S04]  /*8a20*/  @P0 FADD.FTZ R13, -R12, -RZ ;  /* 0x800000ff0c0d0221 */ /* 0x000fc80000010100 */
[----:B------:R-:W-:-:S04]  /*8a30*/  @P0 FFMA R0, R0, R13, R0 ;  /* 0x0000000d00000223 */ /* 0x000fc80000000000 */
[----:B------:R-:W-:Y:S01]  /*8a40*/  @P0 FFMA R3, R0, 1.84467440737095516160e+19, RZ ;  /* 0x5f80000000030823 */ /* 0x000fe200000000ff */
[----:B------:R-:W-:Y:S06]  /*8a50*/  BRA `(.L_x_116) ;  /* 0x0000000000887947 */ /* 0x000fec0003800000 */
.L_x_115:
[----:B------:R-:W-:-:S05]  /*8a60*/  VIADD R19, R13, 0xffffff03 ;  /* 0xffffff030d137836 */ /* 0x000fca0000000000 */
[----:B------:R-:W-:-:S13]  /*8a70*/  ISETP.GT.U32.AND P0, PT, R19, 0x1, PT ;  /* 0x000000011300780c */ /* 0x000fda0003f04070 */
[----:B------:R-:W-:Y:S05]  /*8a80*/  @P0 BRA `(.L_x_117) ;  /* 0x0000000000780947 */ /* 0x000fea0003800000 */
[----:B------:R-:W-:Y:S02]  /*8a90*/  LOP3.LUT R0, R2, 0x7fffff, RZ, 0xc0, !PT ;  /* 0x007fffff02007812 */ /* 0x000fe400078ec0ff */
[----:B------:R-:W-:Y:S02]  /*8aa0*/  MOV R14, 0x3 ;  /* 0x00000003000e7802 */ /* 0x000fe40000000f00 */
[----:B------:R-:W-:Y:S02]  /*8ab0*/  LOP3.LUT R0, R0, 0x3f800000, RZ, 0xfc, !PT ;  /* 0x3f80000000007812 */ /* 0x000fe400078efcff */
[----:B------:R-:W-:Y:S02]  /*8ac0*/  SHF.L.U32 R14, R14, R19, RZ ;  /* 0x000000130e0e7219 */ /* 0x000fe400000006ff */
[----:B------:R-:W1:Y:S02]  /*8ad0*/  MUFU.RCP R3, R0 ;  /* 0x0000000000037308 */ /* 0x000e640000001000 */
[----:B-1----:R-:W-:-:S04]  /*8ae0*/  FFMA R7, R0, R3, -1 ;  /* 0xbf80000000077423 */ /* 0x002fc80000000003 */
[----:B------:R-:W-:-:S04]  /*8af0*/  FADD.FTZ R12, -R7, -RZ ;  /* 0x800000ff070c7221 */ /* 0x000fc80000010100 */
[CCC-:B------:R-:W-:Y:S01]  /*8b00*/  FFMA.RM R7, R3.reuse, R12.reuse, R3.reuse ;  /* 0x0000000c03077223 */ /* 0x1c0fe20000004003 */
[----:B------:R-:W-:-:S04]  /*8b10*/  FFMA.RP R12, R3, R12, R3 ;  /* 0x0000000c030c7223 */ /* 0x000fc80000008003 */
[C---:B------:R-:W-:Y:S02]  /*8b20*/  LOP3.LUT R3, R7.reuse, 0x7fffff, RZ, 0xc0, !PT ;  /* 0x007fffff07037812 */ /* 0x040fe400078ec0ff */
[----:B------:R-:W-:Y:S02]  /*8b30*/  FSETP.NEU.FTZ.AND P0, PT, R7, R12, PT ;  /* 0x0000000c0700720b */ /* 0x000fe40003f1d000 */
[----:B------:R-:W-:Y:S02]  /*8b40*/  LOP3.LUT R3, R3, 0x800000, RZ, 0xfc, !PT ;  /* 0x0080000003037812 */ /* 0x000fe400078efcff */
[----:B------:R-:W-:Y:S02]  /*8b50*/  SEL R7, RZ, 0xffffffff, !P0 ;  /* 0xffffffffff077807 */ /* 0x000fe40004000000 */
[----:B------:R-:W-:-:S03]  /*8b60*/  LOP3.LUT R14, R14, R3, RZ, 0xc0, !PT ;  /* 0x000000030e0e7212 */ /* 0x000fc600078ec0ff */
[----:B------:R-:W-:Y:S01]  /*8b70*/  IMAD.MOV R0, RZ, RZ, -R7 ;  /* 0x000000ffff007224 */ /* 0x000fe200078e0a07 */
[----:B------:R-:W-:-:S04]  /*8b80*/  SHF.R.U32.HI R14, RZ, R19, R14 ;  /* 0x00000013ff0e7219 */ /* 0x000fc8000001160e */
[----:B------:R-:W-:Y:S02]  /*8b90*/  LOP3.LUT P1, RZ, R0, R19, R3, 0xf8, !PT ;  /* 0x0000001300ff7212 */ /* 0x000fe4000782f803 */
[C---:B------:R-:W-:Y:S02]  /*8ba0*/  LOP3.LUT P0, RZ, R14.reuse, 0x1, RZ, 0xc0, !PT ;  /* 0x000000010eff7812 */ /* 0x040fe4000780c0ff */
[----:B------:R-:W-:-:S04]  /*8bb0*/  LOP3.LUT P2, RZ, R14, 0x2, RZ, 0xc0, !PT ;  /* 0x000000020eff7812 */ /* 0x000fc8000784c0ff */
[----:B------:R-:W-:Y:S02]  /*8bc0*/  PLOP3.LUT P0, PT, P0, P1, P2, 0xe0, 0x0 ;  /* 0x000000000000781c */ /* 0x000fe40000703c20 */
[----:B------:R-:W-:Y:S02]  /*8bd0*/  LOP3.LUT P1, RZ, R2, 0x7fffff, RZ, 0xc0, !PT ;  /* 0x007fffff02ff7812 */ /* 0x000fe4000782c0ff */
[----:B------:R-:W-:-:S04]  /*8be0*/  SEL R0, RZ, 0x1, !P0 ;  /* 0x00000001ff007807 */ /* 0x000fc80004000000 */
[----:B------:R-:W-:-:S04]  /*8bf0*/  IADD3 R0, -R0, RZ, RZ ;  /* 0x000000ff00007210 */ /* 0x000fc80007ffe1ff */
[----:B------:R-:W-:Y:S01]  /*8c00*/  ISETP.GE.AND P0, PT, R0, RZ, PT ;  /* 0x000000ff0000720c */ /* 0x000fe20003f06270 */
[----:B------:R-:W-:-:S05]  /*8c10*/  VIADD R0, R13, 0xffffff04 ;  /* 0xffffff040d007836 */ /* 0x000fca0000000000 */
[----:B------:R-:W-:-:S07]  /*8c20*/  SHF.R.U32.HI R3, RZ, R0, R3 ;  /* 0x00000000ff037219 */ /* 0x000fce0000011603 */
[----:B------:R-:W-:-:S05]  /*8c30*/  @!P0 IADD3 R3, R3, 0x1, RZ ;  /* 0x0000000103038810 */ /* 0x000fca0007ffe0ff */
[----:B------:R-:W-:-:S05]  /*8c40*/  @!P1 IMAD.SHL.U32 R3, R3, 0x2, RZ ;  /* 0x0000000203039824 */ /* 0x000fca00078e00ff */
[----:B------:R-:W-:Y:S01]  /*8c50*/  LOP3.LUT R3, R3, 0x80000000, R2, 0xf8, !PT ;  /* 0x8000000003037812 */ /* 0x000fe200078ef802 */
[----:B------:R-:W-:Y:S06]  /*8c60*/  BRA `(.L_x_116) ;  /* 0x0000000000047947 */ /* 0x000fec0003800000 */
.L_x_117:
[----:B------:R1:W2:Y:S02]  /*8c70*/  MUFU.RCP R3, R2 ;  /* 0x0000000200037308 */ /* 0x0002a40000001000 */
.L_x_116:
[----:B------:R-:W-:Y:S05]  /*8c80*/  BSYNC B2 ;  /* 0x0000000000027941 */ /* 0x000fea0003800000 */
.L_x_114:
[----:B--2---:R-:W-:Y:S01]  /*8c90*/  MOV R0, R3 ;  /* 0x0000000300007202 */ /* 0x004fe20000000f00 */
[----:B-1----:R-:W-:Y:S01]  /*8ca0*/  IMAD.MOV.U32 R2, RZ, RZ, R15 ;  /* 0x000000ffff027224 */ /* 0x002fe200078e000f */
[----:B------:R-:W-:-:S04]  /*8cb0*/  MOV R3, 0x0 ;  /* 0x0000000000037802 */ /* 0x000fc80000000f00 */
[----:B------:R-:W-:Y:S05]  /*8cc0*/  RET.REL.NODEC R2 `(_ZN7cutlass13device_kernelINS_4fmha6kernel28FmhaKernelTmaWarpSpecializedINS1_10collective30FmhaMainloopTmaWarpSpecializedINS_10bfloat16_tEffN4cute5tupleIJNS7_1CILi128EEENS9_ILi64EEESB_EEENS8_IJiNS9_ILi1EEENS8_IJiiEEEEEESF_SF_NS4_12CausalFusionEJEEENS4_15FmhaFwdEpilogueIS6_fNS8_IJSB_SB_SB_EEEEENS2_23IndividualTileSchedulerEJEEEEEvNT_6ParamsE) ;  /* 0xffffff7002cc7950 */ /* 0x000fea0003c3ffff */
.L_x_118:
[----:B------:R-:W-:-:S00]  /*8cd0*/  BRA `(.L_x_118) ;  /* 0xfffffffc00fc7947 */ /* 0x000fc0000383ffff */
[----:B------:R-:W-:-:S00]  /*8ce0*/  NOP ;  /* 0x0000000000007918 */ /* 0x000fc00000000000 */
        /* <DEDUP_REMOVED lines=9> */
.L_x_119:


//--------------------- .nv.global.init           --------------------------
	.section	.nv.global.init,"aw",@progbits
.nv.global.init:
	.type		$str$24,@object
	.size		$str$24,($str$25 - $str$24)
$str$24:
        /*0000*/ 	.byte	0x28, 0x61, 0x64, 0x64, 0x72, 0x65, 0x73, 0x73, 0x20, 0x26, 0x20, 0x6d, 0x61, 0x73, 0x6b, 0x29
        /*0010*/ 	.byte	0x20, 0x3d, 0x3d, 0x20, 0x30, 0x00
	.type		$str$25,@object
	.size		$str$25,(__unnamed_1 - $str$25)
$str$25:
        /*0016*/ 	.byte	0x2f, 0x74, 0x6d, 0x70, 0x2f, 0x63, 0x75, 0x74, 0x6c, 0x61, 0x73, 0x73, 0x5f, 0x73, 0x77, 0x65
        /*0026*/ 	.byte	0x65, 0x70, 0x5f, 0x73, 0x72, 0x63, 0x2f, 0x69, 0x6e, 0x63, 0x6c, 0x75, 0x64, 0x65, 0x2f, 0x63
        /*0036*/ 	.byte	0x75, 0x74, 0x65, 0x2f, 0x70, 0x6f, 0x69, 0x6e, 0x74, 0x65, 0x72, 0x5f, 0x66, 0x6c, 0x61, 0x67
        /*0046*/ 	.byte	0x67, 0x65, 0x64, 0x2e, 0x68, 0x70, 0x70, 0x00
	.type		__unnamed_1,@object
	.size		__unnamed_1,(.L_0 - __unnamed_1)
__unnamed_1:
        /*004e*/ 	.byte	0x61, 0x75, 0x74, 0x6f, 0x20, 0x63, 0x75, 0x74, 0x65, 0x3a, 0x3a, 0x61, 0x73, 0x5f, 0x70, 0x6f
        /* <DEDUP_REMOVED lines=27> */
        /*020e*/ 	.byte	0x32, 0x30, 0x34, 0x38, 0x3e, 0x3e, 0x3e, 0x3e, 0x3e, 0x5d, 0x00
.L_0:


//--------------------- .nv.shared._ZN7cutlass13device_kernelINS_4fmha6kernel28FmhaKernelTmaWarpSpecializedINS1_10collective30FmhaMainloopTmaWarpSpecializedINS_10bfloat16_tEffN4cute5tupleIJNS7_1CILi128EEENS9_ILi64EEESB_EEENS8_IJiNS9_ILi1EEENS8_IJiiEEEEEESF_SF_NS4_12CausalFusionEJEEENS4_15FmhaFwdEpilogueIS6_fNS8_IJSB_SB_SB_EEEEENS2_23IndividualTileSchedulerEJEEEEEvNT_6ParamsE --------------------------
	.section	.nv.shared._ZN7cutlass13device_kernelINS_4fmha6kernel28FmhaKernelTmaWarpSpecializedINS1_10collective30FmhaMainloopTmaWarpSpecializedINS_10bfloat16_tEffN4cute5tupleIJNS7_1CILi128EEENS9_ILi64EEESB_EEENS8_IJiNS9_ILi1EEENS8_IJiiEEEEEESF_SF_NS4_12CausalFusionEJEEENS4_15FmhaFwdEpilogueIS6_fNS8_IJSB_SB_SB_EEEEENS2_23IndividualTileSchedulerEJEEEEEvNT_6ParamsE,"aw",@nobits
	.sectionflags	@""
	.align	16
	.zero		1024


//--------------------- .nv.shared.reserved.0     --------------------------
	.section	.nv.shared.reserved.0,"aw",@nobits
	.weak		__nv_reservedSMEM_offset_0_alias
	.size		__nv_reservedSMEM_offset_0_alias, 0, 0
	.other		__nv_reservedSMEM_offset_0_alias,@"STO_CUDA_RESERVED_SHARED STV_DEFAULT"
__nv_reservedSMEM_offset_0_alias:
	.zero		0


//--------------------- .nv.global                --------------------------
	.section	.nv.global,"aw",@nobits
.nv.global:
	.type		_ZN39_INTERNAL_e85aace1_4_k_cu_ffb3b946_29284cute1_E,@object
	.size		_ZN39_INTERNAL_e85aace1_4_k_cu_ffb3b946_29284cute1_E,(_ZN39_INTERNAL_e85aace1_4_k_cu_ffb3b946_29284cuda3std3__45__cpo6cbeginE - _ZN39_INTERNAL_e85aace1_4_k_cu_ffb3b946_29284cute1_E)
_ZN39_INTERNAL_e85aace1_4_k_cu_ffb3b946_29284cute1_E:
	.zero		1
	.type		_ZN39_INTERNAL_e85aace1_4_k_cu_ffb3b946_29284cuda3std3__45__cpo6cbeginE,@object
	.size		_ZN39_INTERNAL_e85aace1_4_k_cu_ffb3b946_29284cuda3std3__45__cpo6cbeginE,(_ZN39_INTERNAL_e85aace1_4_k_cu_ffb3b946_29284cuda3std3__48in_placeE - _ZN39_INTERNAL_e85aace1_4_k_cu_ffb3b946_29284cuda3std3__45__cpo6cbeginE)
_ZN39_INTERNAL_e85aace1_4_k_cu_ffb3b946_29284cuda3std3__45__cpo6cbeginE:
	.zero		1
	.type		_ZN39_INTERNAL_e85aace1_4_k_cu_ffb3b946_29284cuda3std3__48in_placeE,@object
	.size		_ZN39_INTERNAL_e85aace1_4_k_cu_ffb3b946_29284cuda3std3__48in_placeE,(_ZN39_INTERNAL_e85aace1_4_k_cu_ffb3b946_29284cuda3std6ranges3__45__cpo9iter_moveE - _ZN39_INTERNAL_e85aace1_4_k_cu_ffb3b946_29284cuda3std3__48in_placeE)
_ZN39_INTERNAL_e85aace1_4_k_cu_ffb3b946_29284cuda3std3__48in_placeE:
	.zero		1
	.type		_ZN39_INTERNAL_e85aace1_4_k_cu_ffb3b946_29284cuda3std6ranges3__45__cpo9iter_moveE,@object
	.size		_ZN39_INTERNAL_e85aace1_4_k_cu_ffb3b946_29284cuda3std6ranges3__45__cpo9iter_moveE,(_ZN39_INTERNAL_e85aace1_4_k_cu_ffb3b946_29284cuda3std3__45__cpo5beginE - _ZN39_INTERNAL_e85aace1_4_k_cu_ffb3b946_29284cuda3std6ranges3__45__cpo9iter_moveE)
_ZN39_INTERNAL_e85aace1_4_k_cu_ffb3b946_29284cuda3std6ranges3__45__cpo9iter_moveE:
	.zero		1
	.type		_ZN39_INTERNAL_e85aace1_4_k_cu_ffb3b946_29284cuda3std3__45__cpo5beginE,@object
	.size		_ZN39_INTERNAL_e85aace1_4_k_cu_ffb3b946_29284cuda3std3__45__cpo5beginE,(_ZN39_INTERNAL_e85aace1_4_k_cu_ffb3b946_29284cuda3std3__441_GLOBAL__N__e85aace1_4_k_cu_ffb3b946_29286ignoreE - _ZN39_INTERNAL_e85aace1_4_k_cu_ffb3b946_29284cuda3std3__45__cpo5beginE)
_ZN39_INTERNAL_e85aace1_4_k_cu_ffb3b946_29284cuda3std3__45__cpo5beginE:
	.zero		1
	.type		_ZN39_INTERNAL_e85aace1_4_k_cu_ffb3b946_29284cuda3std3__441_GLOBAL__N__e85aace1_4_k_cu_ffb3b946_29286ignoreE,@object
	.size		_ZN39_INTERNAL_e85aace1_4_k_cu_ffb3b946_29284cuda3std3__441_GLOBAL__N__e85aace1_4_k_cu_ffb3b946_29286ignoreE,(_ZN39_INTERNAL_e85aace1_4_k_cu_ffb3b946_29284cute7productE - _ZN39_INTERNAL_e85aace1_4_k_cu_ffb3b946_29284cuda3std3__441_GLOBAL__N__e85aace1_4_k_cu_ffb3b946_29286ignoreE)
_ZN39_INTERNAL_e85aace1_4_k_cu_ffb3b946_29284cuda3std3__441_GLOBAL__N__e85aace1_4_k_cu_ffb3b946_29286ignoreE:
	.zero		1
	.type		_ZN39_INTERNAL_e85aace1_4_k_cu_ffb3b946_29284cute7productE,@object
	.size		_ZN39_INTERNAL_e85aace1_4_k_cu_ffb3b946_29284cute7productE,(_ZN39_INTERNAL_e85aace1_4_k_cu_ffb3b946_29284cuda3std3__45__cpo3endE - _ZN39_INTERNAL_e85aace1_4_k_cu_ffb3b946_29284cute7productE)
_ZN39_INTERNAL_e85aace1_4_k_cu_ffb3b946_29284cute7productE:
	.zero		1
	.type		_ZN39_INTERNAL_e85aace1_4_k_cu_ffb3b946_29284cuda3std3__45__cpo3endE,@object
	.size		_ZN39_INTERNAL_e85aace1_4_k_cu_ffb3b946_29284cuda3std3__45__cpo3endE,(_ZN39_INTERNAL_e85aace1_4_k_cu_ffb3b946_29284cuda3std3__419piecewise_constructE - _ZN39_INTERNAL_e85aace1_4_k_cu_ffb3b946_29284cuda3std3__45__cpo3endE)
_ZN39_INTERNAL_e85aace1_4_k_cu_ffb3b946_29284cuda3std3__45__cpo3endE:
	.zero		1
	.type		_ZN39_INTERNAL_e85aace1_4_k_cu_ffb3b946_29284cuda3std3__419piecewise_constructE,@object
	.size		_ZN39_INTERNAL_e85aace1_4_k_cu_ffb3b946_29284cuda3std3__419piecewise_constructE,(_ZN39_INTERNAL_e85aace1_4_k_cu_ffb3b946_29284cuda3std3__45__cpo4cendE - _ZN39_INTERNAL_e85aace1_4_k_cu_ffb3b946_29284cuda3std3__419piecewise_constructE)
_ZN39_INTERNAL_e85aace1_4_k_cu_ffb3b946_29284cuda3std3__419piecewise_constructE:
	.zero		1
	.type		_ZN39_INTERNAL_e85aace1_4_k_cu_ffb3b946_29284cuda3std3__45__cpo4cendE,@object
	.size		_ZN39_INTERNAL_e85aace1_4_k_cu_ffb3b946_29284cuda3std3__45__cpo4cendE,(_ZN39_INTERNAL_e85aace1_4_k_cu_ffb3b946_29284cuda3std6ranges3__45__cpo4swapE - _ZN39_INTERNAL_e85aace1_4_k_cu_ffb3b946_29284cuda3std3__45__cpo4cendE)
_ZN39_INTERNAL_e85aace1_4_k_cu_ffb3b946_29284cuda3std3__45__cpo4cendE:
	.zero		1
	.type		_ZN39_INTERNAL_e85aace1_4_k_cu_ffb3b946_29284cuda3std6ranges3__45__cpo4swapE,@object
	.size		_ZN39_INTERNAL_e85aace1_4_k_cu_ffb3b946_29284cuda3std6ranges3__45__cpo4swapE,(.L_8 - _ZN39_INTERNAL_e85aace1_4_k_cu_ffb3b946_29284cuda3std6ranges3__45__cpo4swapE)
_ZN39_INTERNAL_e85aace1_4_k_cu_ffb3b946_29284cuda3std6ranges3__45__cpo4swapE:
	.zero		1
.L_8:


//--------------------- .nv.constant0._ZN7cutlass13device_kernelINS_4fmha6kernel28FmhaKernelTmaWarpSpecializedINS1_10collective30FmhaMainloopTmaWarpSpecializedINS_10bfloat16_tEffN4cute5tupleIJNS7_1CILi128EEENS9_ILi64EEESB_EEENS8_IJiNS9_ILi1EEENS8_IJiiEEEEEESF_SF_NS4_12CausalFusionEJEEENS4_15FmhaFwdEpilogueIS6_fNS8_IJSB_SB_SB_EEEEENS2_23IndividualTileSchedulerEJEEEEEvNT_6ParamsE --------------------------
	.section	.nv.constant0._ZN7cutlass13device_kernelINS_4fmha6kernel28FmhaKernelTmaWarpSpecializedINS1_10collective30FmhaMainloopTmaWarpSpecializedINS_10bfloat16_tEffN4cute5tupleIJNS7_1CILi128EEENS9_ILi64EEESB_EEENS8_IJiNS9_ILi1EEENS8_IJiiEEEEEESF_SF_NS4_12CausalFusionEJEEENS4_15FmhaFwdEpilogueIS6_fNS8_IJSB_SB_SB_EEEEENS2_23IndividualTileSchedulerEJEEEEEvNT_6ParamsE,"a",@progbits
	.sectionflags	@""
	.align	4
.nv.constant0._ZN7cutlass13device_kernelINS_4fmha6kernel28FmhaKernelTmaWarpSpecializedINS1_10collective30FmhaMainloopTmaWarpSpecializedINS_10bfloat16_tEffN4cute5tupleIJNS7_1CILi128EEENS9_ILi64EEESB_EEENS8_IJiNS9_ILi1EEENS8_IJiiEEEEEESF_SF_NS4_12CausalFusionEJEEENS4_15FmhaFwdEpilogueIS6_fNS8_IJSB_SB_SB_EEEEENS2_23IndividualTileSchedulerEJEEEEEvNT_6ParamsE:
	.zero		2688


//--------------------- SYMBOLS --------------------------

	.type		.nv.reservedSmem.offset0,@object
	.size		.nv.reservedSmem.offset0,0x4
	.type		__assertfail,@function
